	.target	sm_100

	.elftype	@"ET_EXEC"


//--------------------- .note.nv.tkinfo           --------------------------
	.section	.note.nv.tkinfo,"",@"SHT_NOTE"
	.sectionflags	@"SHF_NOTE_NV_TKINFO"
	.tkinfo
        /*0018*/ 	.word	0x00000081
        /*0030*/ 	.string	""
        /*0030*/ 	.string	"ptxas"
        /*0030*/ 	.string	"Cuda compilation tools, release 12.9, V12.9.86"
        /*0030*/ 	.string	"Build cuda_12.9.r12.9/compiler.36037853_0"
        /*0030*/ 	.string	"-regUsageLevel 10 -arch sm_100f -m 64 "



//--------------------- .note.nv.cuver            --------------------------
	.section	.note.nv.cuver,"",@"SHT_NOTE"
	.sectionflags	@"SHF_NOTE_NV_CUVER"
        /*0018*/ 	.short	0x0001
        /*001a*/ 	.short	0x0064
        /*001c*/ 	.short	0x0001
        /*001e*/ 	.short	0x0000
        /*0020*/ 	.short	0x0001
        /*0022*/ 	.short	0x0000


//--------------------- .nv.info                  --------------------------
	.section	.nv.info,"",@"SHT_CUDA_INFO"
	.align	4


	//----- nvinfo : EIATTR_REGCOUNT
	.align		4
        /*0000*/ 	.byte	0x04, 0x2f
        /*0002*/ 	.short	(.L_15 - .L_14)
	.align		4
.L_14:
        /*0004*/ 	.word	index@(_ZN9deep_gemm24sm100_fp8_gemm_1d1d_implILN4cute4UMMA5MajorE0ELS3_0ELj0ELj7168ELj2048ELj32ELj64ELj128ELj1ELj128ELj128ELj128ELj16ELj128ELj128ELj1ELb0ELj112ELNS_8GemmTypeE0ELb0EN7cutlass10bfloat16_tENS_16EpilogueIdentityEEEvPijjj14CUtensorMap_stS9_S9_S9_S9_)
        /*0008*/ 	.word	0x00000030


	//----- nvinfo : EIATTR_FRAME_SIZE
	.align		4
.L_15:
        /*000c*/ 	.byte	0x04, 0x11
        /*000e*/ 	.short	(.L_17 - .L_16)
	.align		4
.L_16:
        /*0010*/ 	.word	index@($__internal_3_$__cuda_sm20_div_u16)
        /*0014*/ 	.word	0x00000000


	//----- nvinfo : EIATTR_FRAME_SIZE
	.align		4
.L_17:
        /*0018*/ 	.byte	0x04, 0x11
        /*001a*/ 	.short	(.L_19 - .L_18)
	.align		4
.L_18:
        /*001c*/ 	.word	index@($__internal_2_$__cuda_sm10x_tcgen05_guardrail_trap_unallocated_columns_being_dealloced)
        /*0020*/ 	.word	0x00000000


	//----- nvinfo : EIATTR_FRAME_SIZE
	.align		4
.L_19:
        /*0024*/ 	.byte	0x04, 0x11
        /*0026*/ 	.short	(.L_21 - .L_20)
	.align		4
.L_20:
        /*0028*/ 	.word	index@($__internal_1_$__cuda_sm10x_tcgen05_guardrail_trap_phase_invalid_during_alloc)
        /*002c*/ 	.word	0x00000000


	//----- nvinfo : EIATTR_FRAME_SIZE
	.align		4
.L_21:
        /*0030*/ 	.byte	0x04, 0x11
        /*0032*/ 	.short	(.L_23 - .L_22)
	.align		4
.L_22:
        /*0034*/ 	.word	index@($__internal_0_$__cuda_sm10x_tcgen05_guardrail_trap_col_being_dealloced_not_returned_by_alloc)
        /*0038*/ 	.word	0x00000000


	//----- nvinfo : EIATTR_FRAME_SIZE
	.align		4
.L_23:
        /*003c*/ 	.byte	0x04, 0x11
        /*003e*/ 	.short	(.L_25 - .L_24)
	.align		4
.L_24:
        /*0040*/ 	.word	index@(_ZN9deep_gemm24sm100_fp8_gemm_1d1d_implILN4cute4UMMA5MajorE0ELS3_0ELj0ELj7168ELj2048ELj32ELj64ELj128ELj1ELj128ELj128ELj128ELj16ELj128ELj128ELj1ELb0ELj112ELNS_8GemmTypeE0ELb0EN7cutlass10bfloat16_tENS_16EpilogueIdentityEEEvPijjj14CUtensorMap_stS9_S9_S9_S9_)
        /*0044*/ 	.word	0x00000000


	//----- nvinfo : EIATTR_MIN_STACK_SIZE
	.align		4
.L_25:
        /*0048*/ 	.byte	0x04, 0x12
        /*004a*/ 	.short	(.L_27 - .L_26)
	.align		4
.L_26:
        /*004c*/ 	.word	index@(_ZN9deep_gemm24sm100_fp8_gemm_1d1d_implILN4cute4UMMA5MajorE0ELS3_0ELj0ELj7168ELj2048ELj32ELj64ELj128ELj1ELj128ELj128ELj128ELj16ELj128ELj128ELj1ELb0ELj112ELNS_8GemmTypeE0ELb0EN7cutlass10bfloat16_tENS_16EpilogueIdentityEEEvPijjj14CUtensorMap_stS9_S9_S9_S9_)
        /*0050*/ 	.word	0x00000000
.L_27:


//--------------------- .nv.info._ZN9deep_gemm24sm100_fp8_gemm_1d1d_implILN4cute4UMMA5MajorE0ELS3_0ELj0ELj7168ELj2048ELj32ELj64ELj128ELj1ELj128ELj128ELj128ELj16ELj128ELj128ELj1ELb0ELj112ELNS_8GemmTypeE0ELb0EN7cutlass10bfloat16_tENS_16EpilogueIdentityEEEvPijjj14CUtensorMap_stS9_S9_S9_S9_ --------------------------
	.section	.nv.info._ZN9deep_gemm24sm100_fp8_gemm_1d1d_implILN4cute4UMMA5MajorE0ELS3_0ELj0ELj7168ELj2048ELj32ELj64ELj128ELj1ELj128ELj128ELj128ELj16ELj128ELj128ELj1ELb0ELj112ELNS_8GemmTypeE0ELb0EN7cutlass10bfloat16_tENS_16EpilogueIdentityEEEvPijjj14CUtensorMap_stS9_S9_S9_S9_,"",@"SHT_CUDA_INFO"
	.sectionflags	@""
	.align	4


	//----- nvinfo : EIATTR_CUDA_API_VERSION
	.align		4
        /*0000*/ 	.byte	0x04, 0x37
        /*0002*/ 	.short	(.L_29 - .L_28)
.L_28:
        /*0004*/ 	.word	0x00000081


	//----- nvinfo : EIATTR_KPARAM_INFO
	.align		4
.L_29:
        /*0008*/ 	.byte	0x04, 0x17
        /*000a*/ 	.short	(.L_31 - .L_30)
.L_30:
        /*000c*/ 	.word	0x00000000
        /*0010*/ 	.short	0x0008
        /*0012*/ 	.short	0x0240
        /*0014*/ 	.byte	0x00, 0xf0, 0x01, 0x02


	//----- nvinfo : EIATTR_KPARAM_INFO
	.align		4
.L_31:
        /*0018*/ 	.byte	0x04, 0x17
        /*001a*/ 	.short	(.L_33 - .L_32)
.L_32:
        /*001c*/ 	.word	0x00000000
        /*0020*/ 	.short	0x0007
        /*0022*/ 	.short	0x01c0
        /*0024*/ 	.byte	0x00, 0xf0, 0x01, 0x02


	//----- nvinfo : EIATTR_KPARAM_INFO
	.align		4
.L_33:
        /*0028*/ 	.byte	0x04, 0x17
        /*002a*/ 	.short	(.L_35 - .L_34)
.L_34:
        /*002c*/ 	.word	0x00000000
        /*0030*/ 	.short	0x0006
        /*0032*/ 	.short	0x0140
        /*0034*/ 	.byte	0x00, 0xf0, 0x01, 0x02


	//----- nvinfo : EIATTR_KPARAM_INFO
	.align		4
.L_35:
        /*0038*/ 	.byte	0x04, 0x17
        /*003a*/ 	.short	(.L_37 - .L_36)
.L_36:
        /*003c*/ 	.word	0x00000000
        /*0040*/ 	.short	0x0005
        /*0042*/ 	.short	0x00c0
        /*0044*/ 	.byte	0x00, 0xf0, 0x01, 0x02


	//----- nvinfo : EIATTR_KPARAM_INFO
	.align		4
.L_37:
        /*0048*/ 	.byte	0x04, 0x17
        /*004a*/ 	.short	(.L_39 - .L_38)
.L_38:
        /*004c*/ 	.word	0x00000000
        /*0050*/ 	.short	0x0004
        /*0052*/ 	.short	0x0040
        /*0054*/ 	.byte	0x00, 0xf0, 0x01, 0x02


	//----- nvinfo : EIATTR_KPARAM_INFO
	.align		4
.L_39:
        /*0058*/ 	.byte	0x04, 0x17
        /*005a*/ 	.short	(.L_41 - .L_40)
.L_40:
        /*005c*/ 	.word	0x00000000
        /*0060*/ 	.short	0x0003
        /*0062*/ 	.short	0x0010
        /*0064*/ 	.byte	0x00, 0xf0, 0x11, 0x00


	//----- nvinfo : EIATTR_KPARAM_INFO
	.align		4
.L_41:
        /*0068*/ 	.byte	0x04, 0x17
        /*006a*/ 	.short	(.L_43 - .L_42)
.L_42:
        /*006c*/ 	.word	0x00000000
        /*0070*/ 	.short	0x0002
        /*0072*/ 	.short	0x000c
        /*0074*/ 	.byte	0x00, 0xf0, 0x11, 0x00


	//----- nvinfo : EIATTR_KPARAM_INFO
	.align		4
.L_43:
        /*0078*/ 	.byte	0x04, 0x17
        /*007a*/ 	.short	(.L_45 - .L_44)
.L_44:
        /*007c*/ 	.word	0x00000000
        /*0080*/ 	.short	0x0001
        /*0082*/ 	.short	0x0008
        /*0084*/ 	.byte	0x00, 0xf0, 0x11, 0x00


	//----- nvinfo : EIATTR_KPARAM_INFO
	.align		4
.L_45:
        /*0088*/ 	.byte	0x04, 0x17
        /*008a*/ 	.short	(.L_47 - .L_46)
.L_46:
        /*008c*/ 	.word	0x00000000
        /*0090*/ 	.short	0x0000
        /*0092*/ 	.short	0x0000
        /*0094*/ 	.byte	0x00, 0xf5, 0x21, 0x00


	//----- nvinfo : EIATTR_AT_ENTRY_FRAGMENTS
	.align		4
.L_47:
        /*0098*/ 	.byte	0x04, 0x4f
        /*009a*/ 	.short	(.L_49 - .L_48)


	//   ....[0]....
.L_48:
        /*009c*/ 	.word	0x00000004


	//----- nvinfo : EIATTR_RESERVED_SMEM_USED
	.align		4
.L_49:
        /*00a0*/ 	.byte	0x01, 0x41
	.zero		2


	//----- nvinfo : EIATTR_SPARSE_MMA_MASK
	.align		4
        /*00a4*/ 	.byte	0x03, 0x50
        /*00a6*/ 	.short	0x0000


	//----- nvinfo : EIATTR_TCGEN05_1CTA_USED
	.align		4
        /*00a8*/ 	.byte	0x01, 0x51
	.zero		2


	//----- nvinfo : EIATTR_MAXREG_COUNT
	.align		4
        /*00ac*/ 	.byte	0x03, 0x1b
        /*00ae*/ 	.short	0x00ff


	//----- nvinfo : EIATTR_NUM_BARRIERS
	.align		4
        /*00b0*/ 	.byte	0x02, 0x4c
        /*00b2*/ 	.byte	0x09
	.zero		1


	//----- nvinfo : EIATTR_INT_WARP_WIDE_INSTR_OFFSETS
	.align		4
        /*00b4*/ 	.byte	0x04, 0x31
        /*00b6*/ 	.short	(.L_51 - .L_50)


	//   ....[0]....
.L_50:
        /*00b8*/ 	.word	0x000036c0


	//   ....[1]....
        /*00bc*/ 	.word	0x000036e0


	//----- nvinfo : EIATTR_COOP_GROUP_MASK_REGIDS
	.align		4
.L_51:
        /*00c0*/ 	.byte	0x04, 0x29
        /*00c2*/ 	.short	(.L_53 - .L_52)


	//   ....[0]....
.L_52:
        /*00c4*/ 	.word	0xffffffff


	//   ....[1]....
        /*00c8*/ 	.word	0xffffffff


	//   ....[2]....
        /*00cc*/ 	.word	0xffffffff


	//   ....[3]....
        /*00d0*/ 	.word	0xffffffff


	//   ....[4]....
        /*00d4*/ 	.word	0xffffffff


	//   ....[5]....
        /*00d8*/ 	.word	0xffffffff


	//   ....[6]....
        /*00dc*/ 	.word	0xffffffff


	//   ....[7]....
        /*00e0*/ 	.word	0xffffffff


	//   ....[8]....
        /*00e4*/ 	.word	0xffffffff


	//   ....[9]....
        /*00e8*/ 	.word	0xffffffff


	//   ....[10]....
        /*00ec*/ 	.word	0xffffffff


	//   ....[11]....
        /*00f0*/ 	.word	0xffffffff


	//   ....[12]....
        /*00f4*/ 	.word	0xffffffff


	//----- nvinfo : EIATTR_COOP_GROUP_INSTR_OFFSETS
	.align		4
.L_53:
        /*00f8*/ 	.byte	0x04, 0x28
        /*00fa*/ 	.short	(.L_55 - .L_54)


	//   ....[0]....
.L_54:
        /*00fc*/ 	.word	0x00000030


	//   ....[1]....
        /*0100*/ 	.word	0x00000670


	//   ....[2]....
        /*0104*/ 	.word	0x00000930


	//   ....[3]....
        /*0108*/ 	.word	0x00000e10


	//   ....[4]....
        /*010c*/ 	.word	0x00000e30


	//   ....[5]....
        /*0110*/ 	.word	0x00000e50


	//   ....[6]....
        /*0114*/ 	.word	0x000010a0


	//   ....[7]....
        /*0118*/ 	.word	0x000010d0


	//   ....[8]....
        /*011c*/ 	.word	0x000010f0


	//   ....[9]....
        /*0120*/ 	.word	0x000029d0


	//   ....[10]....
        /*0124*/ 	.word	0x00002a60


	//   ....[11]....
        /*0128*/ 	.word	0x000035f0


	//   ....[12]....
        /*012c*/ 	.word	0x000037a0


	//----- nvinfo : EIATTR_VRC_CTA_INIT_COUNT
	.align		4
.L_55:
        /*0130*/ 	.byte	0x02, 0x4a
        /*0132*/ 	.byte	0x80
	.zero		1


	//----- nvinfo : EIATTR_MBARRIER_INSTR_OFFSETS
	.align		4
        /*0134*/ 	.byte	0x04, 0x39
        /*0136*/ 	.short	(.L_57 - .L_56)


	//   ....[0]....
.L_56:
        /*0138*/ 	.word	0x000002f0
        /*013c*/ 	.word	0x000000ff
        /*0140*/ 	.word	0x00036000
        /*0144*/ 	.short	0x0100
        /*0146*/ 	.byte	0x06
	.zero		1


	//   ....[1]....
        /*0148*/ 	.word	0x00000300
        /*014c*/ 	.word	0x000000ff
        /*0150*/ 	.word	0x00036080
        /*0154*/ 	.short	0x0100
        /*0156*/ 	.byte	0x06
	.zero		1


	//   ....[2]....
        /*0158*/ 	.word	0x00000310
        /*015c*/ 	.word	0x000000ff
        /*0160*/ 	.word	0x00036100
        /*0164*/ 	.short	0x0100
        /*0166*/ 	.byte	0x06
	.zero		1


	//   ....[3]....
        /*0168*/ 	.word	0x00000320
        /*016c*/ 	.word	0x000000ff
        /*0170*/ 	.word	0x00036008
        /*0174*/ 	.short	0x0100
        /*0176*/ 	.byte	0x06
	.zero		1


	//   ....[4]....
        /*0178*/ 	.word	0x00000330
        /*017c*/ 	.word	0x000000ff
        /*0180*/ 	.word	0x00036088
        /*0184*/ 	.short	0x0100
        /*0186*/ 	.byte	0x06
	.zero		1


	//   ....[5]....
        /*0188*/ 	.word	0x00000340
        /*018c*/ 	.word	0x000000ff
        /*0190*/ 	.word	0x00036108
        /*0194*/ 	.short	0x0100
        /*0196*/ 	.byte	0x06
	.zero		1


	//   ....[6]....
        /*0198*/ 	.word	0x00000350
        /*019c*/ 	.word	0x000000ff
        /*01a0*/ 	.word	0x00036010
        /*01a4*/ 	.short	0x0100
        /*01a6*/ 	.byte	0x06
	.zero		1


	//   ....[7]....
        /*01a8*/ 	.word	0x00000360
        /*01ac*/ 	.word	0x000000ff
        /*01b0*/ 	.word	0x00036090
        /*01b4*/ 	.short	0x0100
        /*01b6*/ 	.byte	0x06
	.zero		1


	//   ....[8]....
        /*01b8*/ 	.word	0x00000370
        /*01bc*/ 	.word	0x000000ff
        /*01c0*/ 	.word	0x00036110
        /*01c4*/ 	.short	0x0100
        /*01c6*/ 	.byte	0x06
	.zero		1


	//   ....[9]....
        /*01c8*/ 	.word	0x00000380
        /*01cc*/ 	.word	0x000000ff
        /*01d0*/ 	.word	0x00036018
        /*01d4*/ 	.short	0x0100
        /*01d6*/ 	.byte	0x06
	.zero		1


	//   ....[10]....
        /*01d8*/ 	.word	0x00000390
        /*01dc*/ 	.word	0x000000ff
        /*01e0*/ 	.word	0x00036098
        /*01e4*/ 	.short	0x0100
        /*01e6*/ 	.byte	0x06
	.zero		1


	//   ....[11]....
        /*01e8*/ 	.word	0x000003a0
        /*01ec*/ 	.word	0x000000ff
        /*01f0*/ 	.word	0x00036118
        /*01f4*/ 	.short	0x0100
        /*01f6*/ 	.byte	0x06
	.zero		1


	//   ....[12]....
        /*01f8*/ 	.word	0x000003b0
        /*01fc*/ 	.word	0x000000ff
        /*0200*/ 	.word	0x00036020
        /*0204*/ 	.short	0x0100
        /*0206*/ 	.byte	0x06
	.zero		1


	//   ....[13]....
        /*0208*/ 	.word	0x000003c0
        /*020c*/ 	.word	0x000000ff
        /*0210*/ 	.word	0x000360a0
        /*0214*/ 	.short	0x0100
        /*0216*/ 	.byte	0x06
	.zero		1


	//   ....[14]....
        /*0218*/ 	.word	0x000003d0
        /*021c*/ 	.word	0x000000ff
        /*0220*/ 	.word	0x00036120
        /*0224*/ 	.short	0x0100
        /*0226*/ 	.byte	0x06
	.zero		1


	//   ....[15]....
        /*0228*/ 	.word	0x000003e0
        /*022c*/ 	.word	0x000000ff
        /*0230*/ 	.word	0x00036028
        /*0234*/ 	.short	0x0100
        /*0236*/ 	.byte	0x06
	.zero		1


	//   ....[16]....
        /*0238*/ 	.word	0x000003f0
        /*023c*/ 	.word	0x000000ff
        /*0240*/ 	.word	0x000360a8
        /*0244*/ 	.short	0x0100
        /*0246*/ 	.byte	0x06
	.zero		1


	//   ....[17]....
        /*0248*/ 	.word	0x00000400
        /*024c*/ 	.word	0x000000ff
        /*0250*/ 	.word	0x00036128
        /*0254*/ 	.short	0x0100
        /*0256*/ 	.byte	0x06
	.zero		1


	//   ....[18]....
        /*0258*/ 	.word	0x00000410
        /*025c*/ 	.word	0x000000ff
        /*0260*/ 	.word	0x00036030
        /*0264*/ 	.short	0x0100
        /*0266*/ 	.byte	0x06
	.zero		1


	//   ....[19]....
        /*0268*/ 	.word	0x00000420
        /*026c*/ 	.word	0x000000ff
        /*0270*/ 	.word	0x000360b0
        /*0274*/ 	.short	0x0100
        /*0276*/ 	.byte	0x06
	.zero		1


	//   ....[20]....
        /*0278*/ 	.word	0x00000430
        /*027c*/ 	.word	0x000000ff
        /*0280*/ 	.word	0x00036130
        /*0284*/ 	.short	0x0100
        /*0286*/ 	.byte	0x06
	.zero		1


	//   ....[21]....
        /*0288*/ 	.word	0x00000440
        /*028c*/ 	.word	0x000000ff
        /*0290*/ 	.word	0x00036038
        /*0294*/ 	.short	0x0100
        /*0296*/ 	.byte	0x06
	.zero		1


	//   ....[22]....
        /*0298*/ 	.word	0x00000450
        /*029c*/ 	.word	0x000000ff
        /*02a0*/ 	.word	0x000360b8
        /*02a4*/ 	.short	0x0100
        /*02a6*/ 	.byte	0x06
	.zero		1


	//   ....[23]....
        /*02a8*/ 	.word	0x00000460
        /*02ac*/ 	.word	0x000000ff
        /*02b0*/ 	.word	0x00036138
        /*02b4*/ 	.short	0x0100
        /*02b6*/ 	.byte	0x06
	.zero		1


	//   ....[24]....
        /*02b8*/ 	.word	0x00000470
        /*02bc*/ 	.word	0x000000ff
        /*02c0*/ 	.word	0x00036040
        /*02c4*/ 	.short	0x0100
        /*02c6*/ 	.byte	0x06
	.zero		1


	//   ....[25]....
        /*02c8*/ 	.word	0x00000480
        /*02cc*/ 	.word	0x000000ff
        /*02d0*/ 	.word	0x000360c0
        /*02d4*/ 	.short	0x0100
        /*02d6*/ 	.byte	0x06
	.zero		1


	//   ....[26]....
        /*02d8*/ 	.word	0x00000490
        /*02dc*/ 	.word	0x000000ff
        /*02e0*/ 	.word	0x00036140
        /*02e4*/ 	.short	0x0100
        /*02e6*/ 	.byte	0x06
	.zero		1


	//   ....[27]....
        /*02e8*/ 	.word	0x000004a0
        /*02ec*/ 	.word	0x000000ff
        /*02f0*/ 	.word	0x00036048
        /*02f4*/ 	.short	0x0100
        /*02f6*/ 	.byte	0x06
	.zero		1


	//   ....[28]....
        /*02f8*/ 	.word	0x000004b0
        /*02fc*/ 	.word	0x000000ff
        /*0300*/ 	.word	0x000360c8
        /*0304*/ 	.short	0x0100
        /*0306*/ 	.byte	0x06
	.zero		1


	//   ....[29]....
        /*0308*/ 	.word	0x000004c0
        /*030c*/ 	.word	0x000000ff
        /*0310*/ 	.word	0x00036148
        /*0314*/ 	.short	0x0100
        /*0316*/ 	.byte	0x06
	.zero		1


	//   ....[30]....
        /*0318*/ 	.word	0x000004d0
        /*031c*/ 	.word	0x000000ff
        /*0320*/ 	.word	0x00036050
        /*0324*/ 	.short	0x0100
        /*0326*/ 	.byte	0x06
	.zero		1


	//   ....[31]....
        /*0328*/ 	.word	0x000004e0
        /*032c*/ 	.word	0x000000ff
        /*0330*/ 	.word	0x000360d0
        /*0334*/ 	.short	0x0100
        /*0336*/ 	.byte	0x06
	.zero		1


	//   ....[32]....
        /*0338*/ 	.word	0x000004f0
        /*033c*/ 	.word	0x000000ff
        /*0340*/ 	.word	0x00036150
        /*0344*/ 	.short	0x0100
        /*0346*/ 	.byte	0x06
	.zero		1


	//   ....[33]....
        /*0348*/ 	.word	0x00000500
        /*034c*/ 	.word	0x000000ff
        /*0350*/ 	.word	0x00036058
        /*0354*/ 	.short	0x0100
        /*0356*/ 	.byte	0x06
	.zero		1


	//   ....[34]....
        /*0358*/ 	.word	0x00000510
        /*035c*/ 	.word	0x000000ff
        /*0360*/ 	.word	0x000360d8
        /*0364*/ 	.short	0x0100
        /*0366*/ 	.byte	0x06
	.zero		1


	//   ....[35]....
        /*0368*/ 	.word	0x00000520
        /*036c*/ 	.word	0x000000ff
        /*0370*/ 	.word	0x00036158
        /*0374*/ 	.short	0x0100
        /*0376*/ 	.byte	0x06
	.zero		1


	//   ....[36]....
        /*0378*/ 	.word	0x00000530
        /*037c*/ 	.word	0x000000ff
        /*0380*/ 	.word	0x00036060
        /*0384*/ 	.short	0x0100
        /*0386*/ 	.byte	0x06
	.zero		1


	//   ....[37]....
        /*0388*/ 	.word	0x00000540
        /*038c*/ 	.word	0x000000ff
        /*0390*/ 	.word	0x000360e0
        /*0394*/ 	.short	0x0100
        /*0396*/ 	.byte	0x06
	.zero		1


	//   ....[38]....
        /*0398*/ 	.word	0x00000550
        /*039c*/ 	.word	0x000000ff
        /*03a0*/ 	.word	0x00036160
        /*03a4*/ 	.short	0x0100
        /*03a6*/ 	.byte	0x06
	.zero		1


	//   ....[39]....
        /*03a8*/ 	.word	0x00000560
        /*03ac*/ 	.word	0x000000ff
        /*03b0*/ 	.word	0x00036068
        /*03b4*/ 	.short	0x0100
        /*03b6*/ 	.byte	0x06
	.zero		1


	//   ....[40]....
        /*03b8*/ 	.word	0x00000570
        /*03bc*/ 	.word	0x000000ff
        /*03c0*/ 	.word	0x000360e8
        /*03c4*/ 	.short	0x0100
        /*03c6*/ 	.byte	0x06
	.zero		1


	//   ....[41]....
        /*03c8*/ 	.word	0x00000580
        /*03cc*/ 	.word	0x000000ff
        /*03d0*/ 	.word	0x00036168
        /*03d4*/ 	.short	0x0100
        /*03d6*/ 	.byte	0x06
	.zero		1


	//   ....[42]....
        /*03d8*/ 	.word	0x00000590
        /*03dc*/ 	.word	0x000000ff
        /*03e0*/ 	.word	0x00036070
        /*03e4*/ 	.short	0x0100
        /*03e6*/ 	.byte	0x06
	.zero		1


	//   ....[43]....
        /*03e8*/ 	.word	0x000005a0
        /*03ec*/ 	.word	0x000000ff
        /*03f0*/ 	.word	0x000360f0
        /*03f4*/ 	.short	0x0100
        /*03f6*/ 	.byte	0x06
	.zero		1


	//   ....[44]....
        /*03f8*/ 	.word	0x000005b0
        /*03fc*/ 	.word	0x000000ff
        /*0400*/ 	.word	0x00036170
        /*0404*/ 	.short	0x0100
        /*0406*/ 	.byte	0x06
	.zero		1


	//   ....[45]....
        /*0408*/ 	.word	0x000005c0
        /*040c*/ 	.word	0x000000ff
        /*0410*/ 	.word	0x00036078
        /*0414*/ 	.short	0x0100
        /*0416*/ 	.byte	0x06
	.zero		1


	//   ....[46]....
        /*0418*/ 	.word	0x000005d0
        /*041c*/ 	.word	0x000000ff
        /*0420*/ 	.word	0x000360f8
        /*0424*/ 	.short	0x0100
        /*0426*/ 	.byte	0x06
	.zero		1


	//   ....[47]....
        /*0428*/ 	.word	0x000005e0
        /*042c*/ 	.word	0x000000ff
        /*0430*/ 	.word	0x00036178
        /*0434*/ 	.short	0x0100
        /*0436*/ 	.byte	0x06
	.zero		1


	//   ....[48]....
        /*0438*/ 	.word	0x000005f0
        /*043c*/ 	.word	0x000000ff
        /*0440*/ 	.word	0x00036180
        /*0444*/ 	.short	0x0100
        /*0446*/ 	.byte	0x06
	.zero		1


	//   ....[49]....
        /*0448*/ 	.word	0x00000600
        /*044c*/ 	.word	0x000000ff
        /*0450*/ 	.word	0x00036190
        /*0454*/ 	.short	0x0100
        /*0456*/ 	.byte	0x06
	.zero		1


	//   ....[50]....
        /*0458*/ 	.word	0x00000610
        /*045c*/ 	.word	0x000000ff
        /*0460*/ 	.word	0x00036188
        /*0464*/ 	.short	0x0100
        /*0466*/ 	.byte	0x06
	.zero		1


	//   ....[51]....
        /*0468*/ 	.word	0x00000620
        /*046c*/ 	.word	0x000000ff
        /*0470*/ 	.word	0x00036198
        /*0474*/ 	.short	0x0100
        /*0476*/ 	.byte	0x06
	.zero		1


	//   ....[52]....
        /*0478*/ 	.word	0x00000c60
        /*047c*/ 	.word	0x00000000
        /*0480*/ 	.word	0x00036190
        /*0484*/ 	.short	0x010a
        /*0486*/ 	.byte	0x08
	.zero		1


	//   ....[53]....
        /*0488*/ 	.word	0x00000d00
        /*048c*/ 	.word	0x000000ff
        /*0490*/ 	.word	0x00036100
        /*0494*/ 	.short	0x010a
        /*0496*/ 	.byte	0x0e
	.zero		1


	//   ....[54]....
        /*0498*/ 	.word	0x00001070
        /*049c*/ 	.word	0x000000ff
        /*04a0*/ 	.word	0x00036100
        /*04a4*/ 	.short	0x010a
        /*04a6*/ 	.byte	0x09
	.zero		1


	//   ....[55]....
        /*04a8*/ 	.word	0x00001620
        /*04ac*/ 	.word	0x000000ff
        /*04b0*/ 	.word	0x00036080
        /*04b4*/ 	.short	0x010a
        /*04b6*/ 	.byte	0x07
	.zero		1


	//   ....[56]....
        /*04b8*/ 	.word	0x000018f0
        /*04bc*/ 	.word	0x000000ff
        /*04c0*/ 	.word	0x00036088
        /*04c4*/ 	.short	0x010a
        /*04c6*/ 	.byte	0x07
	.zero		1


	//   ....[57]....
        /*04c8*/ 	.word	0x000019e0
        /*04cc*/ 	.word	0x000000ff
        /*04d0*/ 	.word	0x00036090
        /*04d4*/ 	.short	0x010a
        /*04d6*/ 	.byte	0x07
	.zero		1


	//   ....[58]....
        /*04d8*/ 	.word	0x00001ab0
        /*04dc*/ 	.word	0x000000ff
        /*04e0*/ 	.word	0x00036098
        /*04e4*/ 	.short	0x010a
        /*04e6*/ 	.byte	0x07
	.zero		1


	//   ....[59]....
        /*04e8*/ 	.word	0x00001b80
        /*04ec*/ 	.word	0x000000ff
        /*04f0*/ 	.word	0x000360a0
        /*04f4*/ 	.short	0x010a
        /*04f6*/ 	.byte	0x07
	.zero		1


	//   ....[60]....
        /*04f8*/ 	.word	0x00001cd0
        /*04fc*/ 	.word	0x000000ff
        /*0500*/ 	.word	0x000360a8
        /*0504*/ 	.short	0x010a
        /*0506*/ 	.byte	0x07
	.zero		1


	//   ....[61]....
        /*0508*/ 	.word	0x00001d80
        /*050c*/ 	.word	0x000000ff
        /*0510*/ 	.word	0x000360b0
        /*0514*/ 	.short	0x010a
        /*0516*/ 	.byte	0x07
	.zero		1


	//   ....[62]....
        /*0518*/ 	.word	0x00001e50
        /*051c*/ 	.word	0x000000ff
        /*0520*/ 	.word	0x000360b8
        /*0524*/ 	.short	0x010a
        /*0526*/ 	.byte	0x07
	.zero		1


	//   ....[63]....
        /*0528*/ 	.word	0x00001f20
        /*052c*/ 	.word	0x000000ff
        /*0530*/ 	.word	0x000360c0
        /*0534*/ 	.short	0x010a
        /*0536*/ 	.byte	0x07
	.zero		1


	//   ....[64]....
        /*0538*/ 	.word	0x00002070
        /*053c*/ 	.word	0x000000ff
        /*0540*/ 	.word	0x000360c8
        /*0544*/ 	.short	0x010a
        /*0546*/ 	.byte	0x07
	.zero		1


	//   ....[65]....
        /*0548*/ 	.word	0x00002120
        /*054c*/ 	.word	0x000000ff
        /*0550*/ 	.word	0x000360d0
        /*0554*/ 	.short	0x010a
        /*0556*/ 	.byte	0x07
	.zero		1


	//   ....[66]....
        /*0558*/ 	.word	0x000021f0
        /*055c*/ 	.word	0x000000ff
        /*0560*/ 	.word	0x000360d8
        /*0564*/ 	.short	0x010a
        /*0566*/ 	.byte	0x07
	.zero		1


	//   ....[67]....
        /*0568*/ 	.word	0x000022c0
        /*056c*/ 	.word	0x000000ff
        /*0570*/ 	.word	0x000360e0
        /*0574*/ 	.short	0x010a
        /*0576*/ 	.byte	0x07
	.zero		1


	//   ....[68]....
        /*0578*/ 	.word	0x00002410
        /*057c*/ 	.word	0x000000ff
        /*0580*/ 	.word	0x000360e8
        /*0584*/ 	.short	0x010a
        /*0586*/ 	.byte	0x07
	.zero		1


	//   ....[69]....
        /*0588*/ 	.word	0x000024c0
        /*058c*/ 	.word	0x000000ff
        /*0590*/ 	.word	0x000360f0
        /*0594*/ 	.short	0x010a
        /*0596*/ 	.byte	0x07
	.zero		1


	//   ....[70]....
        /*0598*/ 	.word	0x00002510
        /*059c*/ 	.word	0x000000ff
        /*05a0*/ 	.word	0x000360f8
        /*05a4*/ 	.short	0x010a
        /*05a6*/ 	.byte	0x07
	.zero		1


	//   ....[71]....
        /*05a8*/ 	.word	0x00002850
        /*05ac*/ 	.word	0x00000006
        /*05b0*/ 	.word	0x00036000
        /*05b4*/ 	.short	0x010a
        /*05b6*/ 	.byte	0xff
	.zero		1


	//   ....[72]....
        /*05b8*/ 	.word	0x00002ad0
        /*05bc*/ 	.word	0x00000004
        /*05c0*/ 	.word	0x00000000
        /*05c4*/ 	.short	0x0101
        /*05c6*/ 	.byte	0xff
	.zero		1


	//   ....[73]....
        /*05c8*/ 	.word	0x00002ae0
        /*05cc*/ 	.word	0x00000002
        /*05d0*/ 	.word	0x00036000
        /*05d4*/ 	.short	0x010a
        /*05d6*/ 	.byte	0xff
	.zero		1


	//   ....[74]....
        /*05d8*/ 	.word	0x00002b80
        /*05dc*/ 	.word	0x00000002
        /*05e0*/ 	.word	0x00000000
        /*05e4*/ 	.short	0x0101
        /*05e6*/ 	.byte	0xff
	.zero		1


	//   ....[75]....
        /*05e8*/ 	.word	0x00002e20
        /*05ec*/ 	.word	0x00000004
        /*05f0*/ 	.word	0x00036180
        /*05f4*/ 	.short	0x010a
        /*05f6*/ 	.byte	0x07
	.zero		1


	//   ....[76]....
        /*05f8*/ 	.word	0x00003370
        /*05fc*/ 	.word	0x000000ff
        /*0600*/ 	.word	0x00000000
        /*0604*/ 	.short	0x0101
        /*0606*/ 	.byte	0x08
	.zero		1


	//   ....[77]....
        /*0608*/ 	.word	0x000037f0
        /*060c*/ 	.word	0x00000000
        /*0610*/ 	.word	0x00036190
        /*0614*/ 	.short	0x010a
        /*0616*/ 	.byte	0xff
	.zero		1


	//   ....[78]....
        /*0618*/ 	.word	0x00003860
        /*061c*/ 	.word	0x00000002
        /*0620*/ 	.word	0x00036100
        /*0624*/ 	.short	0x010a
        /*0626*/ 	.byte	0xff
	.zero		1


	//   ....[79]....
        /*0628*/ 	.word	0x000038d0
        /*062c*/ 	.word	0x00000000
        /*0630*/ 	.word	0x00036100
        /*0634*/ 	.short	0x010a
        /*0636*/ 	.byte	0xff
	.zero		1


	//   ....[80]....
        /*0638*/ 	.word	0x00003950
        /*063c*/ 	.word	0x00000000
        /*0640*/ 	.word	0x00036080
        /*0644*/ 	.short	0x010a
        /*0646*/ 	.byte	0xff
	.zero		1


	//   ....[81]....
        /*0648*/ 	.word	0x000039d0
        /*064c*/ 	.word	0x00000000
        /*0650*/ 	.word	0x00036088
        /*0654*/ 	.short	0x010a
        /*0656*/ 	.byte	0xff
	.zero		1


	//   ....[82]....
        /*0658*/ 	.word	0x00003a50
        /*065c*/ 	.word	0x00000000
        /*0660*/ 	.word	0x00036090
        /*0664*/ 	.short	0x010a
        /*0666*/ 	.byte	0xff
	.zero		1


	//   ....[83]....
        /*0668*/ 	.word	0x00003ad0
        /*066c*/ 	.word	0x00000000
        /*0670*/ 	.word	0x00036098
        /*0674*/ 	.short	0x010a
        /*0676*/ 	.byte	0xff
	.zero		1


	//   ....[84]....
        /*0678*/ 	.word	0x00003b50
        /*067c*/ 	.word	0x00000000
        /*0680*/ 	.word	0x000360a0
        /*0684*/ 	.short	0x010a
        /*0686*/ 	.byte	0xff
	.zero		1


	//   ....[85]....
        /*0688*/ 	.word	0x00003bd0
        /*068c*/ 	.word	0x00000000
        /*0690*/ 	.word	0x000360a8
        /*0694*/ 	.short	0x010a
        /*0696*/ 	.byte	0xff
	.zero		1


	//   ....[86]....
        /*0698*/ 	.word	0x00003c50
        /*069c*/ 	.word	0x00000000
        /*06a0*/ 	.word	0x000360b0
        /*06a4*/ 	.short	0x010a
        /*06a6*/ 	.byte	0xff
	.zero		1


	//   ....[87]....
        /*06a8*/ 	.word	0x00003cd0
        /*06ac*/ 	.word	0x00000000
        /*06b0*/ 	.word	0x000360b8
        /*06b4*/ 	.short	0x010a
        /*06b6*/ 	.byte	0xff
	.zero		1


	//   ....[88]....
        /*06b8*/ 	.word	0x00003d50
        /*06bc*/ 	.word	0x00000000
        /*06c0*/ 	.word	0x000360c0
        /*06c4*/ 	.short	0x010a
        /*06c6*/ 	.byte	0xff
	.zero		1


	//   ....[89]....
        /*06c8*/ 	.word	0x00003dd0
        /*06cc*/ 	.word	0x00000000
        /*06d0*/ 	.word	0x000360c8
        /*06d4*/ 	.short	0x010a
        /*06d6*/ 	.byte	0xff
	.zero		1


	//   ....[90]....
        /*06d8*/ 	.word	0x00003e50
        /*06dc*/ 	.word	0x00000000
        /*06e0*/ 	.word	0x000360d0
        /*06e4*/ 	.short	0x010a
        /*06e6*/ 	.byte	0xff
	.zero		1


	//   ....[91]....
        /*06e8*/ 	.word	0x00003ed0
        /*06ec*/ 	.word	0x00000000
        /*06f0*/ 	.word	0x000360d8
        /*06f4*/ 	.short	0x010a
        /*06f6*/ 	.byte	0xff
	.zero		1


	//   ....[92]....
        /*06f8*/ 	.word	0x00003f50
        /*06fc*/ 	.word	0x00000000
        /*0700*/ 	.word	0x000360e0
        /*0704*/ 	.short	0x010a
        /*0706*/ 	.byte	0xff
	.zero		1


	//   ....[93]....
        /*0708*/ 	.word	0x00003fd0
        /*070c*/ 	.word	0x00000000
        /*0710*/ 	.word	0x000360e8
        /*0714*/ 	.short	0x010a
        /*0716*/ 	.byte	0xff
	.zero		1


	//   ....[94]....
        /*0718*/ 	.word	0x00004050
        /*071c*/ 	.word	0x00000000
        /*0720*/ 	.word	0x000360f0
        /*0724*/ 	.short	0x010a
        /*0726*/ 	.byte	0xff
	.zero		1


	//   ....[95]....
        /*0728*/ 	.word	0x000040d0
        /*072c*/ 	.word	0x00000000
        /*0730*/ 	.word	0x000360f8
        /*0734*/ 	.short	0x010a
        /*0736*/ 	.byte	0xff
	.zero		1


	//   ....[96]....
        /*0738*/ 	.word	0x00004130
        /*073c*/ 	.word	0x00000006
        /*0740*/ 	.word	0x00036000
        /*0744*/ 	.short	0x010a
        /*0746*/ 	.byte	0xff
	.zero		1


	//   ....[97]....
        /*0748*/ 	.word	0x00004190
        /*074c*/ 	.word	0x00000002
        /*0750*/ 	.word	0x00036000
        /*0754*/ 	.short	0x010a
        /*0756*/ 	.byte	0xff
	.zero		1


	//   ....[98]....
        /*0758*/ 	.word	0x00004210
        /*075c*/ 	.word	0x00000004
        /*0760*/ 	.word	0x00036180
        /*0764*/ 	.short	0x010a
        /*0766*/ 	.byte	0xff
	.zero		1


	//----- nvinfo : EIATTR_NUM_MBARRIERS
	.align		4
.L_57:
        /*0768*/ 	.byte	0x03, 0x38
        /*076a*/ 	.short	0x0034


	//----- nvinfo : EIATTR_EXIT_INSTR_OFFSETS
	.align		4
        /*076c*/ 	.byte	0x04, 0x1c
        /*076e*/ 	.short	(.L_59 - .L_58)


	//   ....[0]....
.L_58:
        /*0770*/ 	.word	0x000009f0


	//   ....[1]....
        /*0774*/ 	.word	0x00000a20


	//   ....[2]....
        /*0778*/ 	.word	0x00000ae0


	//   ....[3]....
        /*077c*/ 	.word	0x00001410


	//   ....[4]....
        /*0780*/ 	.word	0x00001440


	//   ....[5]....
        /*0784*/ 	.word	0x00001470


	//   ....[6]....
        /*0788*/ 	.word	0x00002610


	//   ....[7]....
        /*078c*/ 	.word	0x00002650


	//   ....[8]....
        /*0790*/ 	.word	0x00002680


	//   ....[9]....
        /*0794*/ 	.word	0x00002bf0


	//   ....[10]....
        /*0798*/ 	.word	0x000037b0


	//----- nvinfo : EIATTR_MAX_THREADS
	.align		4
.L_59:
        /*079c*/ 	.byte	0x04, 0x05
        /*079e*/ 	.short	(.L_61 - .L_60)
.L_60:
        /*07a0*/ 	.word	0x00000100
        /*07a4*/ 	.word	0x00000001
        /*07a8*/ 	.word	0x00000001


	//----- nvinfo : EIATTR_CRS_STACK_SIZE
	.align		4
.L_61:
        /*07ac*/ 	.byte	0x04, 0x1e
        /*07ae*/ 	.short	(.L_63 - .L_62)
.L_62:
        /*07b0*/ 	.word	0x00000000


	//----- nvinfo : EIATTR_CBANK_PARAM_SIZE
	.align		4
.L_63:
        /*07b4*/ 	.byte	0x03, 0x19
        /*07b6*/ 	.short	0x02c0


	//----- nvinfo : EIATTR_PARAM_CBANK
	.align		4
        /*07b8*/ 	.byte	0x04, 0x0a
        /*07ba*/ 	.short	(.L_65 - .L_64)
	.align		4
.L_64:
        /*07bc*/ 	.word	index@(.nv.constant0._ZN9deep_gemm24sm100_fp8_gemm_1d1d_implILN4cute4UMMA5MajorE0ELS3_0ELj0ELj7168ELj2048ELj32ELj64ELj128ELj1ELj128ELj128ELj128ELj16ELj128ELj128ELj1ELb0ELj112ELNS_8GemmTypeE0ELb0EN7cutlass10bfloat16_tENS_16EpilogueIdentityEEEvPijjj14CUtensorMap_stS9_S9_S9_S9_)
        /*07c0*/ 	.short	0x0380
        /*07c2*/ 	.short	0x02c0


	//----- nvinfo : EIATTR_SW_WAR
	.align		4
.L_65:
        /*07c4*/ 	.byte	0x04, 0x36
        /*07c6*/ 	.short	(.L_67 - .L_66)
.L_66:
        /*07c8*/ 	.word	0x00000008
.L_67:


//--------------------- .nv.compat                --------------------------
	.section	.nv.compat,"",@"SHT_CUDA_COMPAT_INFO"
	.align	4
        /*0000*/ 	.byte	0x02, 0x02, 0x02, 0x00, 0x02, 0x05, 0x05, 0x00, 0x02, 0x03, 0x01, 0x00, 0x02, 0x06, 0x01, 0x00


//--------------------- .nv.callgraph             --------------------------
	.section	.nv.callgraph,"",@"SHT_CUDA_CALLGRAPH"
	.align	4
	.sectionentsize	8
	.align		4
        /*0000*/ 	.word	0x00000000
	.align		4
        /*0004*/ 	.word	0xffffffff
	.align		4
        /*0008*/ 	.word	0x00000000
	.align		4
        /*000c*/ 	.word	0xfffffffe
	.align		4
        /*0010*/ 	.word	0x00000000
	.align		4
        /*0014*/ 	.word	0xfffffffd
	.align		4
        /*0018*/ 	.word	0x00000000
	.align		4
        /*001c*/ 	.word	0xfffffffc


//--------------------- .nv.constant4             --------------------------
	.section	.nv.constant4,"a",@progbits
	.align	8
	.align		8
.nv.constant4:
        /*0000*/ 	.dword	_ZN47_INTERNAL_a88d80d1_9_kernel_cu_28b52845_28910954cuda3std3__45__cpo5beginE
	.align		8
        /*0008*/ 	.dword	_ZN47_INTERNAL_a88d80d1_9_kernel_cu_28b52845_28910954cuda3std3__45__cpo3endE
	.align		8
        /*0010*/ 	.dword	_ZN47_INTERNAL_a88d80d1_9_kernel_cu_28b52845_28910954cuda3std3__45__cpo6cbeginE
	.align		8
        /*0018*/ 	.dword	_ZN47_INTERNAL_a88d80d1_9_kernel_cu_28b52845_28910954cuda3std3__45__cpo4cendE
	.align		8
        /*0020*/ 	.dword	_ZN47_INTERNAL_a88d80d1_9_kernel_cu_28b52845_28910954cuda3std3__449_GLOBAL__N__a88d80d1_9_kernel_cu_28b52845_28910956ignoreE
	.align		8
        /*0028*/ 	.dword	_ZN47_INTERNAL_a88d80d1_9_kernel_cu_28b52845_28910954cuda3std3__419piecewise_constructE
	.align		8
        /*0030*/ 	.dword	_ZN47_INTERNAL_a88d80d1_9_kernel_cu_28b52845_28910954cuda3std3__48in_placeE
	.align		8
        /*0038*/ 	.dword	_ZN47_INTERNAL_a88d80d1_9_kernel_cu_28b52845_28910954cuda3std6ranges3__45__cpo4swapE
	.align		8
        /*0040*/ 	.dword	_ZN47_INTERNAL_a88d80d1_9_kernel_cu_28b52845_28910954cuda3std6ranges3__45__cpo9iter_moveE
	.align		8
        /*0048*/ 	.dword	_ZN47_INTERNAL_a88d80d1_9_kernel_cu_28b52845_28910954cute7productE
	.align		8
        /*0050*/ 	.dword	_ZN47_INTERNAL_a88d80d1_9_kernel_cu_28b52845_28910954cute1_E


//--------------------- .text._ZN9deep_gemm24sm100_fp8_gemm_1d1d_implILN4cute4UMMA5MajorE0ELS3_0ELj0ELj7168ELj2048ELj32ELj64ELj128ELj1ELj128ELj128ELj128ELj16ELj128ELj128ELj1ELb0ELj112ELNS_8GemmTypeE0ELb0EN7cutlass10bfloat16_tENS_16EpilogueIdentityEEEvPijjj14CUtensorMap_stS9_S9_S9_S9_ --------------------------
	.section	.text._ZN9deep_gemm24sm100_fp8_gemm_1d1d_implILN4cute4UMMA5MajorE0ELS3_0ELj0ELj7168ELj2048ELj32ELj64ELj128ELj1ELj128ELj128ELj128ELj16ELj128ELj128ELj1ELb0ELj112ELNS_8GemmTypeE0ELb0EN7cutlass10bfloat16_tENS_16EpilogueIdentityEEEvPijjj14CUtensorMap_stS9_S9_S9_S9_,"ax",@progbits
	.align	128
        .global         _ZN9deep_gemm24sm100_fp8_gemm_1d1d_implILN4cute4UMMA5MajorE0ELS3_0ELj0ELj7168ELj2048ELj32ELj64ELj128ELj1ELj128ELj128ELj128ELj16ELj128ELj128ELj1ELb0ELj112ELNS_8GemmTypeE0ELb0EN7cutlass10bfloat16_tENS_16EpilogueIdentityEEEvPijjj14CUtensorMap_stS9_S9_S9_S9_
        .type           _ZN9deep_gemm24sm100_fp8_gemm_1d1d_implILN4cute4UMMA5MajorE0ELS3_0ELj0ELj7168ELj2048ELj32ELj64ELj128ELj1ELj128ELj128ELj128ELj16ELj128ELj128ELj1ELb0ELj112ELNS_8GemmTypeE0ELb0EN7cutlass10bfloat16_tENS_16EpilogueIdentityEEEvPijjj14CUtensorMap_stS9_S9_S9_S9_,@function
        .size           _ZN9deep_gemm24sm100_fp8_gemm_1d1d_implILN4cute4UMMA5MajorE0ELS3_0ELj0ELj7168ELj2048ELj32ELj64ELj128ELj1ELj128ELj128ELj128ELj16ELj128ELj128ELj1ELb0ELj112ELNS_8GemmTypeE0ELb0EN7cutlass10bfloat16_tENS_16EpilogueIdentityEEEvPijjj14CUtensorMap_stS9_S9_S9_S9_,(.L_x_100 - _ZN9deep_gemm24sm100_fp8_gemm_1d1d_implILN4cute4UMMA5MajorE0ELS3_0ELj0ELj7168ELj2048ELj32ELj64ELj128ELj1ELj128ELj128ELj128ELj16ELj128ELj128ELj1ELb0ELj112ELNS_8GemmTypeE0ELb0EN7cutlass10bfloat16_tENS_16EpilogueIdentityEEEvPijjj14CUtensorMap_stS9_S9_S9_S9_)
        .other          _ZN9deep_gemm24sm100_fp8_gemm_1d1d_implILN4cute4UMMA5MajorE0ELS3_0ELj0ELj7168ELj2048ELj32ELj64ELj128ELj1ELj128ELj128ELj128ELj16ELj128ELj128ELj1ELb0ELj112ELNS_8GemmTypeE0ELb0EN7cutlass10bfloat16_tENS_16EpilogueIdentityEEEvPijjj14CUtensorMap_stS9_S9_S9_S9_,@"STO_CUDA_ENTRY STV_DEFAULT"
_ZN9deep_gemm24sm100_fp8_gemm_1d1d_implILN4cute4UMMA5MajorE0ELS3_0ELj0ELj7168ELj2048ELj32ELj64ELj128ELj1ELj128ELj128ELj128ELj16ELj128ELj128ELj1ELb0ELj112ELNS_8GemmTypeE0ELb0EN7cutlass10bfloat16_tENS_16EpilogueIdentityEEEvPijjj14CUtensorMap_stS9_S9_S9_S9_:
.text._ZN9deep_gemm24sm100_fp8_gemm_1d1d_implILN4cute4UMMA5MajorE0ELS3_0ELj0ELj7168ELj2048ELj32ELj64ELj128ELj1ELj128ELj128ELj128ELj16ELj128ELj128ELj1ELb0ELj112ELNS_8GemmTypeE0ELb0EN7cutlass10bfloat16_tENS_16EpilogueIdentityEEEvPijjj14CUtensorMap_stS9_S9_S9_S9_:
[----:B------:R-:W1:Y:S01]  /*0000*/  LDC R1, c[0x0][0x37c] ;  /* 0x0000df00ff017b82 */ /* 0x000e620000000800 */
[----:B------:R-:W2:Y:S02]  /*0010*/  S2R R0, SR_TID.X ;  /* 0x0000000000007919 */ /* 0x000ea40000002100 */
[----:B--2---:R-:W-:-:S06]  /*0020*/  SHF.R.U32.HI R0, RZ, 0x5, R0 ;  /* 0x00000005ff007819 */ /* 0x004fcc0000011600 */
[----:B------:R-:W2:Y:S02]  /*0030*/  SHFL.IDX PT, R0, R0, RZ, 0x1f ;  /* 0x00001fff00007589 */ /* 0x000ea400000e0000 */
[----:B--2---:R-:W-:-:S13]  /*0040*/  ISETP.NE.AND P0, PT, R0, 0x2, PT ;  /* 0x000000020000780c */ /* 0x004fda0003f05270 */
[----:B-1----:R-:W-:Y:S05]  /*0050*/  @!P0 BRA `(.L_x_0) ;  /* 0x0000000400808947 */ /* 0x002fea0003800000 */
[----:B------:R-:W-:-:S13]  /*0060*/  ISETP.NE.AND P0, PT, R0, 0x1, PT ;  /* 0x000000010000780c */ /* 0x000fda0003f05270 */
[----:B------:R-:W-:Y:S05]  /*0070*/  @!P0 BRA `(.L_x_1) ;  /* 0x0000000000608947 */ /* 0x000fea0003800000 */
[----:B------:R-:W-:-:S13]  /*0080*/  ISETP.NE.AND P0, PT, R0, RZ, PT ;  /* 0x000000ff0000720c */ /* 0x000fda0003f05270 */
[----:B------:R-:W-:Y:S05]  /*0090*/  @P0 BRA `(.L_x_2) ;  /* 0x0000000800280947 */ /* 0x000fea0003800000 */
[----:B------:R-:W-:Y:S01]  /*00a0*/  ELECT P0, URZ, PT ;  /* 0x0000000000ff782f */ /* 0x000fe20003800000 */
[----:B------:R-:W-:-:S12]  /*00b0*/  BSSY.RECONVERGENT B0, `(.L_x_3) ;  /* 0x0000013000007945 */ /* 0x000fd80003800200 */
[----:B------:R-:W-:Y:S05]  /*00c0*/  @!P0 BRA `(.L_x_4) ;  /* 0x0000000000448947 */ /* 0x000fea0003800000 */
[----:B------:R-:W1:Y:S02]  /*00d0*/  LDCU.64 UR4, c[0x0][0x348] ;  /* 0x00006900ff0477ac */ /* 0x000e640008000a00 */
[----:B-1----:R-:W-:Y:S02]  /*00e0*/  UIADD3 UR12, UP4, UPT, UR4, 0x40, URZ ;  /* 0x00000040040c7890 */ /* 0x002fe4000ff9e0ff */
[----:B------:R-:W-:Y:S02]  /*00f0*/  UIADD3 UR10, UP3, UPT, UR4, 0xc0, URZ ;  /* 0x000000c0040a7890 */ /* 0x000fe4000ff7e0ff */
[----:B------:R-:W-:Y:S02]  /*0100*/  UIADD3 UR8, UP2, UPT, UR4, 0x140, URZ ;  /* 0x0000014004087890 */ /* 0x000fe4000ff5e0ff */
[----:B------:R-:W-:Y:S02]  /*0110*/  UIADD3 UR6, UP1, UPT, UR4, 0x1c0, URZ ;  /* 0x000001c004067890 */ /* 0x000fe4000ff3e0ff */
[----:B------:R-:W-:-:S02]  /*0120*/  UIADD3 UR4, UP0, UPT, UR4, 0x240, URZ ;  /* 0x0000024004047890 */ /* 0x000fc4000ff1e0ff */
[----:B------:R-:W-:Y:S02]  /*0130*/  UIADD3.X UR13, UPT, UPT, URZ, UR5, URZ, UP4, !UPT ;  /* 0x00000005ff0d7290 */ /* 0x000fe4000a7fe4ff */
[----:B------:R-:W-:Y:S02]  /*0140*/  UIADD3.X UR11, UPT, UPT, URZ, UR5, URZ, UP3, !UPT ;  /* 0x00000005ff0b7290 */ /* 0x000fe40009ffe4ff */
[----:B------:R-:W-:Y:S02]  /*0150*/  UIADD3.X UR9, UPT, UPT, URZ, UR5, URZ, UP2, !UPT ;  /* 0x00000005ff097290 */ /* 0x000fe400097fe4ff */
[----:B------:R-:W-:Y:S02]  /*0160*/  UIADD3.X UR7, UPT, UPT, URZ, UR5, URZ, UP1, !UPT ;  /* 0x00000005ff077290 */ /* 0x000fe40008ffe4ff */
[----:B------:R-:W-:Y:S01]  /*0170*/  UIADD3.X UR5, UPT, UPT, URZ, UR5, URZ, UP0, !UPT ;  /* 0x00000005ff057290 */ /* 0x000fe200087fe4ff */
[----:B------:R1:W-:Y:S02]  /*0180*/  UTMACCTL.PF [UR12] ;  /* 0x000000000c0079b9 */ /* 0x0003e40008040000 */
[----:B------:R1:W-:Y:S02]  /*0190*/  UTMACCTL.PF [UR10] ;  /* 0x000000000a0079b9 */ /* 0x0003e40008040000 */
[----:B------:R1:W-:Y:S02]  /*01a0*/  UTMACCTL.PF [UR8] ;  /* 0x00000000080079b9 */ /* 0x0003e40008040000 */
[----:B------:R1:W-:Y:S02]  /*01b0*/  UTMACCTL.PF [UR6] ;  /* 0x00000000060079b9 */ /* 0x0003e40008040000 */
[----:B------:R1:W-:Y:S02]  /*01c0*/  UTMACCTL.PF [UR4] ;  /* 0x00000000040079b9 */ /* 0x0003e40008040000 */
[----:B-1----:R-:W-:Y:S01]  /*01d0*/  NOP ;  /* 0x0000000000007918 */ /* 0x002fe20000000000 */
.L_x_4:
[----:B------:R-:W-:Y:S05]  /*01e0*/  BSYNC.RECONVERGENT B0 ;  /* 0x0000000000007941 */ /* 0x000fea0003800200 */
.L_x_3:
[----:B------:R-:W-:Y:S05]  /*01f0*/  BRA `(.L_x_2) ;  /* 0x0000000400d07947 */ /* 0x000fea0003800000 */
.L_x_1:
[----:B------:R-:W-:Y:S01]  /*0200*/  ELECT P0, URZ, PT ;  /* 0x0000000000ff782f */ /* 0x000fe20003800000 */
[----:B------:R-:W-:-:S12]  /*0210*/  BSSY.RECONVERGENT B0, `(.L_x_5) ;  /* 0x0000043000007945 */ /* 0x000fd80003800200 */
[----:B------:R-:W-:Y:S05]  /*0220*/  @!P0 BRA `(.L_x_6) ;  /* 0x0000000400048947 */ /* 0x000fea0003800000 */
[----:B------:R-:W1:Y:S01]  /*0230*/  S2UR UR6, SR_CgaCtaId ;  /* 0x00000000000679c3 */ /* 0x000e620000008800 */
[----:B------:R-:W-:Y:S01]  /*0240*/  UMOV UR7, 0x400 ;  /* 0x0000040000077882 */ /* 0x000fe20000000000 */
[----:B------:R-:W-:Y:S01]  /*0250*/  UMOV UR5, 0x1 ;  /* 0x0000000100057882 */ /* 0x000fe20000000000 */
[----:B------:R-:W-:Y:S01]  /*0260*/  UMOV UR4, 0x20 ;  /* 0x0000002000047882 */ /* 0x000fe20000000000 */
[----:B------:R-:W-:-:S04]  /*0270*/  UIADD3 UR8, UPT, UPT, -UR5, 0x100000, URZ ;  /* 0x0010000005087890 */ /* 0x000fc8000fffe1ff */
[----:B------:R-:W-:Y:S02]  /*0280*/  USHF.L.U32 UR9, UR8, 0xb, URZ ;  /* 0x0000000b08097899 */ /* 0x000fe400080006ff */
[----:B------:R-:W-:Y:S02]  /*0290*/  USHF.L.U32 UR8, UR8, 0x1, URZ ;  /* 0x0000000108087899 */ /* 0x000fe400080006ff */
[----:B------:R-:W-:-:S04]  /*02a0*/  UIADD3 UR4, UPT, UPT, -UR4, 0x100000, URZ ;  /* 0x0010000004047890 */ /* 0x000fc8000fffe1ff */
[----:B------:R-:W-:Y:S02]  /*02b0*/  USHF.L.U32 UR5, UR4, 0xb, URZ ;  /* 0x0000000b04057899 */ /* 0x000fe400080006ff */
[----:B------:R-:W-:Y:S02]  /*02c0*/  USHF.L.U32 UR4, UR4, 0x1, URZ ;  /* 0x0000000104047899 */ /* 0x000fe400080006ff */
[----:B-1----:R-:W-:Y:S01]  /*02d0*/  ULEA UR6, UR6, UR7, 0x18 ;  /* 0x0000000706067291 */ /* 0x002fe2000f8ec0ff */
[----:B------:R-:W1:Y:S11]  /*02e0*/  FENCE.VIEW.ASYNC.S ;  /* 0x00000000000073c6 */ /* 0x000e760000000000 */
[----:B-1----:R1:W2:Y:S01]  /*02f0*/  SYNCS.EXCH.64 URZ, [UR6+0x36000], UR8 ;  /* 0x0360000806ff75b2 */ /* 0x0022a20008000100 */
[----:B------:R1:W3:Y:S01]  /*0300*/  SYNCS.EXCH.64 URZ, [UR6+0x36080], UR8 ;  /* 0x0360800806ff75b2 */ /* 0x0002e20008000100 */
[----:B------:R1:W4:Y:S01]  /*0310*/  SYNCS.EXCH.64 URZ, [UR6+0x36100], UR4 ;  /* 0x0361000406ff75b2 */ /* 0x0003220008000100 */
[----:B------:R1:W5:Y:S01]  /*0320*/  SYNCS.EXCH.64 URZ, [UR6+0x36008], UR8 ;  /* 0x0360080806ff75b2 */ /* 0x0003620008000100 */
[----:B------:R1:W1:Y:S01]  /*0330*/  SYNCS.EXCH.64 URZ, [UR6+0x36088], UR8 ;  /* 0x0360880806ff75b2 */ /* 0x0002620008000100 */
        /* <DEDUP_REMOVED lines=47> */
[----:B--2345:R-:W-:Y:S01]  /*0630*/  NOP ;  /* 0x0000000000007918 */ /* 0x03cfe20000000000 */
.L_x_6:
[----:B-1----:R-:W-:Y:S05]  /*0640*/  BSYNC.RECONVERGENT B0 ;  /* 0x0000000000007941 */ /* 0x002fea0003800200 */
.L_x_5:
[----:B------:R-:W-:Y:S05]  /*0650*/  BRA `(.L_x_2) ;  /* 0x0000000000b87947 */ /* 0x000fea0003800000 */
.L_x_0:
[----:B------:R-:W1:Y:S01]  /*0660*/  S2UR UR6, SR_CgaCtaId ;  /* 0x00000000000679c3 */ /* 0x000e620000008800 */
[----:B------:R-:W-:Y:S01]  /*0670*/  NOP ;  /* 0x0000000000007918 */ /* 0x000fe20000000000 */
[----:B------:R-:W-:Y:S01]  /*0680*/  UMOV UR4, 0x40 ;  /* 0x0000004000047882 */ /* 0x000fe20000000000 */
[----:B------:R-:W-:Y:S01]  /*0690*/  UMOV UR5, 0x400 ;  /* 0x0000040000057882 */ /* 0x000fe20000000000 */
[----:B-1----:R-:W-:Y:S02]  /*06a0*/  ULEA UR4, UR6, UR4, 0x18 ;  /* 0x0000000406047291 */ /* 0x002fe4000f8ec0ff */
[----:B------:R-:W-:-:S07]  /*06b0*/  ULEA UR5, UR6, UR5, 0x18 ;  /* 0x0000000506057291 */ /* 0x000fce000f8ec0ff */
[----:B------:R-:W1:Y:S02]  /*06c0*/  LDS.U8 R2, [UR4] ;  /* 0x00000004ff027984 */ /* 0x000e640008000000 */
[----:B-1----:R-:W-:-:S13]  /*06d0*/  ISETP.NE.AND P0, PT, R2, RZ, PT ;  /* 0x000000ff0200720c */ /* 0x002fda0003f05270 */
[----:B------:R-:W-:Y:S05]  /*06e0*/  @P0 BRA `(.L_x_7) ;  /* 0x00000000007c0947 */ /* 0x000fea0003800000 */
[----:B------:R-:W-:-:S13]  /*06f0*/  ELECT P0, URZ, PT ;  /* 0x0000000000ff782f */ /* 0x000fda0003800000 */
[----:B------:R-:W-:Y:S05]  /*0700*/  @!P0 BRA `(.L_x_8) ;  /* 0x0000000000848947 */ /* 0x000fea0003800000 */
[----:B------:R-:W-:Y:S01]  /*0710*/  UMOV UR4, 0x8 ;  /* 0x0000000800047882 */ /* 0x000fe20000000000 */
[----:B------:R-:W-:-:S04]  /*0720*/  IMAD.MOV.U32 R3, RZ, RZ, 0xff ;  /* 0x000000ffff037424 */ /* 0x000fc800078e00ff */
[----:B------:R-:W-:Y:S04]  /*0730*/  DEPBAR.LE SB1, 0x36 ;  /* 0x00009d800000791a */ /* 0x000fe80000000000 */
[----:B------:R-:W1:Y:S02]  /*0740*/  UTCATOMSWS.FIND_AND_SET.ALIGN UP0, UR4, UR4 ;  /* 0x00000004000475e3 */ /* 0x000e640008000800 */
[----:B-1----:R-:W-:Y:S01]  /*0750*/  PLOP3.LUT P0, PT, PT, PT, UP0, 0x80, 0x8 ;  /* 0x000000000008781c */ /* 0x002fe20003f0f008 */
[----:B------:R-:W-:-:S03]  /*0760*/  IMAD.U32 R4, RZ, RZ, UR4 ;  /* 0x00000004ff047e24 */ /* 0x000fc6000f8e00ff */
[----:B------:R-:W-:-:S04]  /*0770*/  SEL R2, RZ, 0xffffffff, !P0 ;  /* 0xffffffffff027807 */ /* 0x000fc80004000000 */
[----:B------:R-:W-:Y:S01]  /*0780*/  ISETP.NE.AND P0, PT, R2, RZ, PT ;  /* 0x000000ff0200720c */ /* 0x000fe20003f05270 */
[----:B------:R-:W-:-:S12]  /*0790*/  IMAD.MOV.U32 R2, RZ, RZ, 0x1 ;  /* 0x00000001ff027424 */ /* 0x000fd800078e00ff */
[----:B------:R-:W-:Y:S05]  /*07a0*/  @P0 BRA `(.L_x_9) ;  /* 0x0000000000240947 */ /* 0x000fea0003800000 */
.L_x_10:
[----:B------:R-:W-:Y:S05]  /*07b0*/  NANOSLEEP 0x64 ;  /* 0x000000640000795d */ /* 0x000fea0003800000 */
[----:B------:R-:W-:-:S05]  /*07c0*/  UMOV UR4, 0x8 ;  /* 0x0000000800047882 */ /* 0x000fca0000000000 */
[----:B------:R-:W-:Y:S04]  /*07d0*/  DEPBAR.LE SB1, 0x36 ;  /* 0x00009d800000791a */ /* 0x000fe80000000000 */
[----:B------:R-:W1:Y:S02]  /*07e0*/  UTCATOMSWS.FIND_AND_SET.ALIGN UP0, UR4, UR4 ;  /* 0x00000004000475e3 */ /* 0x000e640008000800 */
[----:B-1----:R-:W-:-:S04]  /*07f0*/  PLOP3.LUT P0, PT, PT, PT, UP0, 0x80, 0x8 ;  /* 0x000000000008781c */ /* 0x002fc80003f0f008 */
[----:B------:R-:W-:-:S04]  /*0800*/  SEL R4, RZ, 0xffffffff, !P0 ;  /* 0xffffffffff047807 */ /* 0x000fc80004000000 */
[----:B------:R-:W-:Y:S01]  /*0810*/  ISETP.NE.AND P0, PT, R4, RZ, PT ;  /* 0x000000ff0400720c */ /* 0x000fe20003f05270 */
[----:B------:R-:W-:-:S12]  /*0820*/  IMAD.U32 R4, RZ, RZ, UR4 ;  /* 0x00000004ff047e24 */ /* 0x000fd8000f8e00ff */
[----:B------:R-:W-:Y:S05]  /*0830*/  @!P0 BRA `(.L_x_10) ;  /* 0xfffffffc00dc8947 */ /* 0x000fea000383ffff */
.L_x_9:
[C---:B------:R-:W-:Y:S01]  /*0840*/  VIADD R5, R4.reuse, 0x10 ;  /* 0x0000001004057836 */ /* 0x040fe20000000000 */
[----:B------:R-:W-:Y:S01]  /*0850*/  UMOV UR4, 0x50 ;  /* 0x0000005000047882 */ /* 0x000fe20000000000 */
[----:B------:R-:W-:Y:S01]  /*0860*/  SHF.L.U32 R3, R3, R4, RZ ;  /* 0x0000000403037219 */ /* 0x000fe200000006ff */
[----:B------:R-:W-:Y:S01]  /*0870*/  ULEA UR4, UR6, UR4, 0x18 ;  /* 0x0000000406047291 */ /* 0x000fe2000f8ec0ff */
[----:B------:R-:W-:Y:S01]  /*0880*/  IMAD.SHL.U32 R4, R4, 0x20, RZ ;  /* 0x0000002004047824 */ /* 0x000fe200078e00ff */
[----:B------:R-:W-:-:S04]  /*0890*/  SHF.L.U32 R2, R2, R5, RZ ;  /* 0x0000000502027219 */ /* 0x000fc800000006ff */
[----:B------:R-:W-:-:S05]  /*08a0*/  LOP3.LUT R2, R2, R3, RZ, 0xfc, !PT ;  /* 0x0000000302027212 */ /* 0x000fca00078efcff */
[----:B------:R1:W-:Y:S04]  /*08b0*/  ATOMS.OR RZ, [UR4], R2 ;  /* 0x00000002ffff798c */ /* 0x0003e8000b000004 */
[----:B------:R1:W-:Y:S01]  /*08c0*/  STS [UR5+0x361a0], R4 ;  /* 0x0361a004ff007988 */ /* 0x0003e20008000805 */
[----:B------:R-:W-:Y:S05]  /*08d0*/  BRA `(.L_x_8) ;  /* 0x0000000000107947 */ /* 0x000fea0003800000 */
.L_x_7:
[----:B------:R-:W-:-:S05]  /*08e0*/  MOV R2, 0xffffffff ;  /* 0xffffffff00027802 */ /* 0x000fca0000000f00 */
[----:B------:R1:W-:Y:S02]  /*08f0*/  STS [UR5+0x361a0], R2 ;  /* 0x0361a002ff007988 */ /* 0x0003e40008000805 */
[----:B-1----:R-:W-:Y:S02]  /*0900*/  MOV R2, 0x920 ;  /* 0x0000092000027802 */ /* 0x002fe40000000f00 */
[----:B------:R-:W-:Y:S05]  /*0910*/  CALL.REL.NOINC `($__internal_1_$__cuda_sm10x_tcgen05_guardrail_trap_phase_invalid_during_alloc) ;  /* 0x00000038005c7944 */ /* 0x000fea0003c00000 */
.L_x_8:
[----:B------:R-:W-:Y:S05]  /*0920*/  WARPSYNC.ALL ;  /* 0x0000000000007948 */ /* 0x000fea0003800000 */
[----:B------:R-:W-:Y:S01]  /*0930*/  NOP ;  /* 0x0000000000007918 */ /* 0x000fe20000000000 */
.L_x_2:
[----:B-1----:R-:W1:Y:S01]  /*0940*/  LDC R2, c[0x0][0x388] ;  /* 0x0000e200ff027b82 */ /* 0x002e620000000800 */
[----:B------:R-:W2:Y:S07]  /*0950*/  S2R R5, SR_LANEID ;  /* 0x0000000000057919 */ /* 0x000eae0000000000 */
[----:B------:R-:W-:Y:S01]  /*0960*/  BAR.SYNC.DEFER_BLOCKING 0x0 ;  /* 0x0000000000007b1d */ /* 0x000fe20000010000 */
[----:B------:R-:W-:Y:S02]  /*0970*/  ISETP.GT.AND P0, PT, R0, 0x1, PT ;  /* 0x000000010000780c */ /* 0x000fe40003f04270 */
[----:B-1----:R-:W-:-:S04]  /*0980*/  IADD3 R2, PT, PT, R2, 0x1f, RZ ;  /* 0x0000001f02027810 */ /* 0x002fc80007ffe0ff */
[----:B------:R-:W-:-:S05]  /*0990*/  SHF.R.U32.HI R43, RZ, 0x5, R2 ;  /* 0x00000005ff2b7819 */ /* 0x000fca0000011602 */
[----:B------:R-:W-:Y:S02]  /*09a0*/  IMAD R42, R43, 0x70, RZ ;  /* 0x000000702b2a7824 */ /* 0x000fe400078e02ff */
[----:B--2---:R-:W-:Y:S05]  /*09b0*/  @P0 BRA `(.L_x_11) ;  /* 0x0000001c00180947 */ /* 0x004fea0003800000 */
[----:B------:R-:W-:-:S13]  /*09c0*/  ISETP.NE.AND P0, PT, R0, RZ, PT ;  /* 0x000000ff0000720c */ /* 0x000fda0003f05270 */
[----:B------:R-:W-:Y:S05]  /*09d0*/  @!P0 BRA `(.L_x_12) ;  /* 0x0000000800948947 */ /* 0x000fea0003800000 */
[----:B------:R-:W-:-:S13]  /*09e0*/  ISETP.NE.AND P0, PT, R0, 0x1, PT ;  /* 0x000000010000780c */ /* 0x000fda0003f05270 */
[----:B------:R-:W-:Y:S05]  /*09f0*/  @P0 EXIT ;  /* 0x000000000000094d */ /* 0x000fea0003800000 */
[----:B------:R-:W1:Y:S02]  /*0a00*/  S2UR UR4, SR_CgaCtaId ;  /* 0x00000000000479c3 */ /* 0x000e640000008800 */
[----:B-1----:R-:W-:-:S13]  /*0a10*/  ISETP.NE.AND P0, PT, RZ, UR4, PT ;  /* 0x00000004ff007c0c */ /* 0x002fda000bf05270 */
[----:B------:R-:W-:Y:S05]  /*0a20*/  @P0 EXIT ;  /* 0x000000000000094d */ /* 0x000fea0003800000 */
[----:B------:R-:W1:Y:S01]  /*0a30*/  S2UR UR13, SR_CTAID.X ;  /* 0x00000000000d79c3 */ /* 0x000e620000002500 */
[----:B------:R-:W-:Y:S01]  /*0a40*/  UMOV UR8, 0x400 ;  /* 0x0000040000087882 */ /* 0x000fe20000000000 */
[----:B------:R-:W-:Y:S01]  /*0a50*/  ISETP.GE.U32.AND P1, PT, R5, 0x10, PT ;  /* 0x000000100500780c */ /* 0x000fe20003f26070 */
[----:B------:R-:W-:-:S04]  /*0a60*/  ULEA UR8, UR4, UR8, 0x18 ;  /* 0x0000000804087291 */ /* 0x000fc8000f8ec0ff */
[----:B------:R-:W-:Y:S02]  /*0a70*/  UIADD3 UR5, UPT, UPT, UR8, 0x2000, URZ ;  /* 0x0000200008057890 */ /* 0x000fe4000fffe0ff */
[----:B------:R-:W-:Y:S02]  /*0a80*/  UIADD3 UR4, UPT, UPT, UR8, 0x12000, URZ ;  /* 0x0001200008047890 */ /* 0x000fe4000fffe0ff */
[----:B------:R-:W-:Y:S02]  /*0a90*/  USHF.R.U32.HI UR5, URZ, 0x4, UR5 ;  /* 0x00000004ff057899 */ /* 0x000fe40008011605 */
[----:B------:R-:W-:Y:S02]  /*0aa0*/  USHF.R.U32.HI UR4, URZ, 0x4, UR4 ;  /* 0x00000004ff047899 */ /* 0x000fe40008011604 */
[----:B------:R-:W-:Y:S02]  /*0ab0*/  ULOP3.LUT UR5, UR5, 0x3fc0, URZ, 0xc0, !UPT ;  /* 0x00003fc005057892 */ /* 0x000fe4000f8ec0ff */
[----:B------:R-:W-:Y:S01]  /*0ac0*/  ULOP3.LUT UR4, UR4, 0x3fc0, URZ, 0xc0, !UPT ;  /* 0x00003fc004047892 */ /* 0x000fe2000f8ec0ff */
[----:B-1----:R-:W-:-:S13]  /*0ad0*/  ISETP.LE.U32.AND P0, PT, R42, UR13, PT ;  /* 0x0000000d2a007c0c */ /* 0x002fda000bf03070 */
[----:B------:R-:W-:Y:S05]  /*0ae0*/  @P0 EXIT ;  /* 0x000000000000094d */ /* 0x000fea0003800000 */
[C---:B------:R-:W-:Y:S01]  /*0af0*/  LEA R8, R5.reuse, UR5, 0x8 ;  /* 0x0000000505087c11 */ /* 0x040fe2000f8e40ff */
[----:B------:R-:W-:Y:S01]  /*0b00*/  IMAD.MOV.U32 R3, RZ, RZ, RZ ;  /* 0x000000ffff037224 */ /* 0x000fe200078e00ff */
[----:B------:R-:W-:Y:S01]  /*0b10*/  LEA R7, R5, UR4, 0x9 ;  /* 0x0000000405077c11 */ /* 0x000fe2000f8e48ff */
[----:B------:R-:W-:Y:S01]  /*0b20*/  UMOV UR19, URZ ;  /* 0x000000ff00137c82 */ /* 0x000fe20008000000 */
[----:B------:R-:W-:Y:S01]  /*0b30*/  SEL R8, R8, RZ, !P1 ;  /* 0x000000ff08087207 */ /* 0x000fe20004800000 */
[----:B------:R-:W-:Y:S01]  /*0b40*/  UMOV UR10, URZ ;  /* 0x000000ff000a7c82 */ /* 0x000fe20008000000 */
[----:B------:R-:W-:Y:S01]  /*0b50*/  SEL R7, R7, RZ, !P1 ;  /* 0x000000ff07077207 */ /* 0x000fe20004800000 */
[----:B------:R-:W-:Y:S01]  /*0b60*/  UMOV UR6, 0x80 ;  /* 0x0000008000067882 */ /* 0x000fe20000000000 */
[----:B------:R-:W-:Y:S01]  /*0b70*/  UMOV UR7, 0x84 ;  /* 0x0000008400077882 */ /* 0x000fe20000000000 */
[----:B------:R-:W-:Y:S01]  /*0b80*/  UMOV UR4, 0x80 ;  /* 0x0000008000047882 */ /* 0x000fe20000000000 */
[----:B------:R-:W-:-:S05]  /*0b90*/  UMOV UR5, 0x84 ;  /* 0x0000008400057882 */ /* 0x000fca0000000000 */
.L_x_19:
[----:B------:R-:W-:Y:S01]  /*0ba0*/  USHF.R.U32.HI UR14, URZ, 0x1, UR19 ;  /* 0x00000001ff0e7899 */ /* 0x000fe20008011613 */
[----:B------:R-:W-:Y:S01]  /*0bb0*/  HFMA2 R6, -RZ, RZ, 0, 5.9604644775390625e-08 ;  /* 0x00000001ff067431 */ /* 0x000fe200000001ff */
[----:B------:R-:W-:Y:S02]  /*0bc0*/  USHF.L.U32 UR9, UR19, 0x3, URZ ;  /* 0x0000000313097899 */ /* 0x000fe400080006ff */
[----:B------:R-:W-:Y:S02]  /*0bd0*/  ULOP3.LUT UR14, UR14, 0x1, URZ, 0xc, !UPT ;  /* 0x000000010e0e7892 */ /* 0x000fe4000f8e0cff */
[----:B------:R-:W-:Y:S02]  /*0be0*/  ULOP3.LUT UR9, UR9, 0x8, URZ, 0xc0, !UPT ;  /* 0x0000000809097892 */ /* 0x000fe4000f8ec0ff */
[----:B------:R-:W-:Y:S02]  /*0bf0*/  USHF.L.U32 UR14, UR14, 0x1f, URZ ;  /* 0x0000001f0e0e7899 */ /* 0x000fe400080006ff */
[----:B------:R-:W-:-:S02]  /*0c00*/  USHF.L.U32 UR12, UR19, 0x6, URZ ;  /* 0x00000006130c7899 */ /* 0x000fc400080006ff */
[----:B------:R-:W-:Y:S01]  /*0c10*/  MOV R0, UR9 ;  /* 0x0000000900007c02 */ /* 0x000fe20008000f00 */
[----:B------:R-:W-:Y:S01]  /*0c20*/  UIADD3 UR9, UPT, UPT, UR8, UR9, URZ ;  /* 0x0000000908097290 */ /* 0x000fe2000fffe0ff */
[----:B------:R-:W-:Y:S01]  /*0c30*/  MOV R5, UR14 ;  /* 0x0000000e00057c02 */ /* 0x000fe20008000f00 */
[----:B------:R-:W-:Y:S02]  /*0c40*/  ULOP3.LUT UR12, UR12, 0x40, URZ, 0xc0, !UPT ;  /* 0x000000400c0c7892 */ /* 0x000fe4000f8ec0ff */
[----:B------:R-:W-:Y:S01]  /*0c50*/  UIADD3 UR11, UPT, UPT, UR9, 0x36180, URZ ;  /* 0x00036180090b7890 */ /* 0x000fe2000fffe0ff */
[----:B------:R-:W1:Y:S02]  /*0c60*/  SYNCS.PHASECHK.TRANS64.TRYWAIT P0, [R0+UR8+0x36190], R5 ;  /* 0x03619005000075a7 */ /* 0x000e640008001108 */
[----:B-1----:R-:W-:Y:S09]  /*0c70*/  @!P0 BRA `(.L_x_13) ;  /* 0x0000002800d08947 */ /* 0x002ff20003800000 */
.L_x_53:
[----:B------:R-:W-:Y:S01]  /*0c80*/  NOP ;  /* 0x0000000000007918 */ /* 0x000fe20000000000 */
[----:B------:R-:W-:Y:S01]  /*0c90*/  UMOV UR18, 0xe ;  /* 0x0000000e00127882 */ /* 0x000fe20000000000 */
[----:B------:R-:W-:-:S05]  /*0ca0*/  UMOV UR17, 0xfffffff0 ;  /* 0xfffffff000117882 */ /* 0x000fca0000000000 */
.L_x_18:
[----:B-1----:R-:W-:Y:S01]  /*0cb0*/  ULEA UR14, UR10, UR8, 0x3 ;  /* 0x000000080a0e7291 */ /* 0x002fe2000f8e18ff */
[----:B-1----:R-:W-:Y:S01]  /*0cc0*/  SHF.L.U32 R5, R3, 0x1f, RZ ;  /* 0x0000001f03057819 */ /* 0x002fe200000006ff */
[----:B------:R-:W-:Y:S01]  /*0cd0*/  UIADD3 UR15, UPT, UPT, UR17, 0x10, URZ ;  /* 0x00000010110f7890 */ /* 0x000fe2000fffe0ff */
[----:B------:R-:W-:Y:S03]  /*0ce0*/  MOV R0, UR10 ;  /* 0x0000000a00007c02 */ /* 0x000fe60008000f00 */
[----:B------:R-:W-:Y:S03]  /*0cf0*/  ULOP3.LUT UP0, UR15, UR15, 0x2, URZ, 0xc0, !UPT ;  /* 0x000000020f0f7892 */ /* 0x000fe6000f80c0ff */
[----:B------:R-:W1:Y:S02]  /*0d00*/  SYNCS.PHASECHK.TRANS64.TRYWAIT P0, [UR14+0x36100], R5 ;  /* 0x03610005ff0075a7 */ /* 0x000e64000800110e */
[----:B-12---:R-:W-:Y:S07]  /*0d10*/  @!P0 BRA `(.L_x_14) ;  /* 0x0000002800c88947 */ /* 0x006fee0003800000 */
.L_x_55:
[----:B------:R-:W-:Y:S01]  /*0d20*/  NOP ;  /* 0x0000000000007918 */ /* 0x000fe20000000000 */
[----:B------:R-:W-:Y:S05]  /*0d30*/  BRA.U UP0, `(.L_x_15) ;  /* 0x0000000100307547 */ /* 0x000fea000b800000 */
[----:B------:R-:W-:Y:S01]  /*0d40*/  ULEA UR9, UR10, UR8, 0x9 ;  /* 0x000000080a097291 */ /* 0x000fe2000f8e48ff */
[----:B------:R-:W-:Y:S01]  /*0d50*/  UMOV UR21, 0x4008 ;  /* 0x0000400800157882 */ /* 0x000fe20000000000 */
[----:B------:R-:W-:Y:S02]  /*0d60*/  UMOV UR23, 0x4008 ;  /* 0x0000400800177882 */ /* 0x000fe40000000000 */
[----:B------:R-:W-:Y:S02]  /*0d70*/  UIADD3 UR16, UPT, UPT, UR9, 0x32000, URZ ;  /* 0x0003200009107890 */ /* 0x000fe4000fffe0ff */
[----:B------:R-:W-:Y:S02]  /*0d80*/  UIADD3 UR9, UPT, UPT, UR9, 0x34000, URZ ;  /* 0x0003400009097890 */ /* 0x000fe4000fffe0ff */
[----:B------:R-:W-:Y:S02]  /*0d90*/  USHF.R.U32.HI UR16, URZ, 0x4, UR16 ;  /* 0x00000004ff107899 */ /* 0x000fe40008011610 */
[----:B------:R-:W-:Y:S02]  /*0da0*/  USHF.R.U32.HI UR9, URZ, 0x4, UR9 ;  /* 0x00000004ff097899 */ /* 0x000fe40008011609 */
[----:B------:R-:W-:Y:S02]  /*0db0*/  ULOP3.LUT UR20, UR16, 0x3fe0, URZ, 0xc0, !UPT ;  /* 0x00003fe010147892 */ /* 0x000fe4000f8ec0ff */
[----:B------:R-:W-:Y:S07]  /*0dc0*/  ULOP3.LUT UR22, UR9, 0x3fe0, URZ, 0xc0, !UPT ;  /* 0x00003fe009167892 */ /* 0x000fee000f8ec0ff */
[----:B------:R2:W-:Y:S02]  /*0dd0*/  UTCCP.T.S.4x32dp128bit tmem[0x80], gdesc[UR20] ;  /* 0x00008014ff0079e7 */ /* 0x0005e40009100000 */
[----:B------:R2:W-:Y:S01]  /*0de0*/  UTCCP.T.S.4x32dp128bit tmem[0x84], gdesc[UR22] ;  /* 0x00008416ff0079e7 */ /* 0x0005e20009100000 */
[----:B------:R-:W-:Y:S02]  /*0df0*/  NOP ;  /* 0x0000000000007918 */ /* 0x000fe40000000000 */
.L_x_15:
[----:B------:R-:W-:Y:S01]  /*0e00*/  UISETP.NE.AND UP0, UPT, UR10, 0xf, UPT ;  /* 0x0000000f0a00788c */ /* 0x000fe2000bf05270 */
[----:B-1----:R-:W-:Y:S01]  /*0e10*/  SHFL.IDX PT, R2, R8, R0, 0x1f ;  /* 0x00001f0008027589 */ /* 0x002fe200000e0000 */
[----:B------:R-:W-:Y:S01]  /*0e20*/  UIADD3 UR10, UPT, UPT, UR10, 0x1, URZ ;  /* 0x000000010a0a7890 */ /* 0x000fe2000fffe0ff */
[----:B------:R-:W-:Y:S03]  /*0e30*/  NOP ;  /* 0x0000000000007918 */ /* 0x000fe60000000000 */
[----:B------:R-:W-:Y:S03]  /*0e40*/  USEL UR10, UR10, URZ, UP0 ;  /* 0x000000ff0a0a7287 */ /* 0x000fe60008000000 */
[----:B------:R-:W1:Y:S01]  /*0e50*/  SHFL.IDX PT, R4, R7, R0, 0x1f ;  /* 0x00001f0007047589 */ /* 0x000e6200000e0000 */
[----:B------:R-:W-:Y:S02]  /*0e60*/  USHF.L.U32 UR16, UR15, 0x4, URZ ;  /* 0x000000040f107899 */ /* 0x000fe400080006ff */
[----:B------:R-:W-:Y:S02]  /*0e70*/  ULEA UR9, UR10, UR8, 0x3 ;  /* 0x000000080a097291 */ /* 0x000fe4000f8e18ff */
[----:B------:R-:W-:Y:S01]  /*0e80*/  ULEA UR15, UR15, 0x890, 0xd ;  /* 0x000008900f0f7891 */ /* 0x000fe2000f8e68ff */
[----:B------:R-:W-:Y:S01]  /*0e90*/  ISETP.NE.AND P0, PT, RZ, UR10, PT ;  /* 0x0000000aff007c0c */ /* 0x000fe2000bf05270 */
[----:B------:R-:W-:Y:S01]  /*0ea0*/  UISETP.NE.AND UP0, UPT, UR17, -0x10, UPT ;  /* 0xfffffff01100788c */ /* 0x000fe2000bf05270 */
[----:B------:R-:W-:Y:S01]  /*0eb0*/  IMAD.U32 R9, RZ, RZ, UR10 ;  /* 0x0000000aff097e24 */ /* 0x000fe2000f8e00ff */
[----:B------:R-:W-:Y:S02]  /*0ec0*/  UPRMT UR29, UR16, 0x5410, UR15 ;  /* 0x00005410101d7896 */ /* 0x000fe4000800000f */
[----:B------:R-:W-:Y:S01]  /*0ed0*/  UIADD3 UR14, UPT, UPT, UR14, 0x36080, URZ ;  /* 0x000360800e0e7890 */ /* 0x000fe2000fffe0ff */
[----:B------:R-:W-:Y:S01]  /*0ee0*/  UMOV UR28, URZ ;  /* 0x000000ff001c7c82 */ /* 0x000fe20008000000 */
[----:B--2---:R-:W-:Y:S01]  /*0ef0*/  UMOV UR23, 0x40004040 ;  /* 0x4000404000177882 */ /* 0x004fe20000000000 */
[----:B------:R-:W-:Y:S01]  /*0f00*/  UMOV UR21, 0x40004040 ;  /* 0x4000404000157882 */ /* 0x000fe20000000000 */
[----:B------:R-:W-:Y:S01]  /*0f10*/  UMOV UR27, 0x40004040 ;  /* 0x40004040001b7882 */ /* 0x000fe20000000000 */
[----:B------:R-:W-:Y:S01]  /*0f20*/  UMOV UR25, 0x40004040 ;  /* 0x4000404000197882 */ /* 0x000fe20000000000 */
[----:B------:R-:W-:Y:S01]  /*0f30*/  UMOV UR33, 0x40004040 ;  /* 0x4000404000217882 */ /* 0x000fe20000000000 */
[----:B------:R-:W-:Y:S01]  /*0f40*/  UMOV UR31, 0x40004040 ;  /* 0x40004040001f7882 */ /* 0x000fe20000000000 */
[----:B------:R-:W-:Y:S01]  /*0f50*/  UMOV UR37, 0x40004040 ;  /* 0x4000404000257882 */ /* 0x000fe20000000000 */
[----:B------:R-:W-:Y:S01]  /*0f60*/  UMOV UR35, 0x40004040 ;  /* 0x4000404000237882 */ /* 0x000fe20000000000 */
[----:B-1----:R-:W-:Y:S02]  /*0f70*/  R2UR UR20, R4 ;  /* 0x00000000041472ca */ /* 0x002fe400000e0000 */
[----:B------:R-:W-:Y:S02]  /*0f80*/  R2UR UR22, R2 ;  /* 0x00000000021672ca */ /* 0x000fe400000e0000 */
[----:B------:R-:W-:Y:S04]  /*0f90*/  SEL R0, RZ, 0x1, P0 ;  /* 0x00000001ff007807 */ /* 0x000fe80000000000 */
[----:B------:R-:W-:Y:S05]  /*0fa0*/  LOP3.LUT R3, R3, R0, RZ, 0x3c, !PT ;  /* 0x0000000003037212 */ /* 0x000fea00078e3cff */
[----:B------:R-:W-:Y:S01]  /*0fb0*/  UIADD3 UR24, UPT, UPT, UR20, 0x2, URZ ;  /* 0x0000000214187890 */ /* 0x000fe2000fffe0ff */
[----:B------:R-:W-:Y:S01]  /*0fc0*/  IMAD.U32 R5, R3, -0x80000000, RZ ;  /* 0x8000000003057824 */ /* 0x000fe200078e00ff */
[----:B------:R-:W-:Y:S01]  /*0fd0*/  UIADD3 UR26, UPT, UPT, UR22, 0x2, URZ ;  /* 0x00000002161a7890 */ /* 0x000fe2000fffe0ff */
[----:B------:R1:W-:Y:S01]  /*0fe0*/  UTCQMMA gdesc[UR22], gdesc[UR20], tmem[UR12], tmem[UR28], idesc[UR29], tmem[UR6], UP0 ;  /* 0x00061c1416007dea */ /* 0x0003e2000800030c */
[----:B------:R-:W-:Y:S02]  /*0ff0*/  UIADD3 UR32, UPT, UPT, UR22, 0x4, URZ ;  /* 0x0000000416207890 */ /* 0x000fe4000fffe0ff */
[----:B------:R-:W-:Y:S02]  /*1000*/  UIADD3 UR30, UPT, UPT, UR20, 0x4, URZ ;  /* 0x00000004141e7890 */ /* 0x000fe4000fffe0ff */
[----:B------:R-:W-:Y:S02]  /*1010*/  UIADD3 UR36, UPT, UPT, UR22, 0x6, URZ ;  /* 0x0000000616247890 */ /* 0x000fe4000fffe0ff */
[----:B------:R-:W-:Y:S01]  /*1020*/  UIADD3 UR34, UPT, UPT, UR20, 0x6, URZ ;  /* 0x0000000614227890 */ /* 0x000fe2000fffe0ff */
[----:B------:R1:W-:Y:S04]  /*1030*/  UTCQMMA gdesc[UR26], gdesc[UR24], tmem[UR12], tmem[UR28], idesc[UR29], tmem[UR6], UPT ;  /* 0x00061c181a007dea */ /* 0x0003e8000b80030c */
[----:B------:R1:W-:Y:S04]  /*1040*/  UTCQMMA gdesc[UR32], gdesc[UR30], tmem[UR12], tmem[UR28], idesc[UR29], tmem[UR6], UPT ;  /* 0x00061c1e20007dea */ /* 0x0003e8000b80030c */
[----:B------:R1:W-:Y:S01]  /*1050*/  UTCQMMA gdesc[UR36], gdesc[UR34], tmem[UR12], tmem[UR28], idesc[UR29], tmem[UR6], UPT ;  /* 0x00061c2224007dea */ /* 0x0003e2000b80030c */
[----:B------:R1:W-:Y:S01]  /*1060*/  UTCBAR [UR14], URZ ;  /* 0x000000ff0e0073e9 */ /* 0x0003e200080000ff */
[----:B------:R-:W2:Y:S02]  /*1070*/  SYNCS.PHASECHK.TRANS64.TRYWAIT P0, [UR9+0x36100], R5 ;  /* 0x03610005ff0075a7 */ /* 0x000ea40008001109 */
[----:B-12---:R-:W-:Y:S05]  /*1080*/  @!P0 BRA `(.L_x_16) ;  /* 0x0000002800088947 */ /* 0x006fea0003800000 */
.L_x_57:
[----:B------:R-:W-:Y:S01]  /*1090*/  ELECT P0, URZ, PT ;  /* 0x0000000000ff782f */ /* 0x000fe20003800000 */
[----:B------:R-:W-:Y:S01]  /*10a0*/  SHFL.IDX PT, R2, R8, R9, 0x1f ;  /* 0x00001f0908027589 */ /* 0x000fe200000e0000 */
[----:B------:R-:W-:Y:S02]  /*10b0*/  UIADD3 UR9, UPT, UPT, UR9, 0x36080, URZ ;  /* 0x0003608009097890 */ /* 0x000fe4000fffe0ff */
[----:B------:R-:W-:Y:S05]  /*10c0*/  UISETP.NE.AND UP0, UPT, UR17, -0x2, UPT ;  /* 0xfffffffe1100788c */ /* 0x000fea000bf05270 */
[----:B-1----:R-:W1:Y:S01]  /*10d0*/  SHFL.IDX PT, R0, R7, R9, 0x1f ;  /* 0x00001f0907007589 */ /* 0x002e6200000e0000 */
[----:B------:R-:W-:Y:S01]  /*10e0*/  NOP ;  /* 0x0000000000007918 */ /* 0x000fe20000000000 */
[----:B------:R-:W-:Y:S02]  /*10f0*/  NOP ;  /* 0x0000000000007918 */ /* 0x000fe40000000000 */
[C---:B------:R-:W-:Y:S01]  /*1100*/  @P0 IMAD.SHL.U32 R4, R6.reuse, 0x2000, RZ ;  /* 0x0000200006040824 */ /* 0x040fe200078e00ff */
[----:B------:R-:W-:Y:S01]  /*1110*/  UMOV UR21, 0x40004040 ;  /* 0x4000404000157882 */ /* 0x000fe20000000000 */
[----:B------:R-:W-:Y:S01]  /*1120*/  @P0 IMAD.SHL.U32 R5, R6, 0x10, RZ ;  /* 0x0000001006050824 */ /* 0x000fe200078e00ff */
[----:B------:R-:W-:Y:S01]  /*1130*/  UMOV UR27, 0x40004040 ;  /* 0x40004040001b7882 */ /* 0x000fe20000000000 */
[----:B------:R-:W-:Y:S01]  /*1140*/  UMOV UR25, 0x40004040 ;  /* 0x4000404000197882 */ /* 0x000fe20000000000 */
[----:B------:R-:W-:Y:S01]  /*1150*/  @P0 LOP3.LUT R4, R4, 0x6000, RZ, 0xc0, !PT ;  /* 0x0000600004040812 */ /* 0x000fe200078ec0ff */
[----:B------:R-:W-:Y:S01]  /*1160*/  UMOV UR31, 0x40004040 ;  /* 0x40004040001f7882 */ /* 0x000fe20000000000 */
[----:B------:R-:W-:Y:S01]  /*1170*/  @P0 LOP3.LUT R5, R5, 0x30, RZ, 0xc0, !PT ;  /* 0x0000003005050812 */ /* 0x000fe200078ec0ff */
[----:B------:R-:W-:Y:S01]  /*1180*/  UMOV UR29, 0x40004040 ;  /* 0x40004040001d7882 */ /* 0x000fe20000000000 */
[----:B------:R-:W-:Y:S01]  /*1190*/  @P0 LOP3.LUT R4, R4, 0x890, RZ, 0xfc, !PT ;  /* 0x0000089004040812 */ /* 0x000fe200078efcff */
[----:B------:R-:W-:Y:S01]  /*11a0*/  UMOV UR35, 0x40004040 ;  /* 0x4000404000237882 */ /* 0x000fe20000000000 */
[----:B------:R-:W-:Y:S02]  /*11b0*/  UMOV UR33, 0x40004040 ;  /* 0x4000404000217882 */ /* 0x000fe40000000000 */
[----:B------:R-:W-:Y:S02]  /*11c0*/  @P0 PRMT R4, R5, 0x5410, R4 ;  /* 0x0000541005040816 */ /* 0x000fe40000000004 */
[----:B-1----:R-:W-:Y:S02]  /*11d0*/  R2UR UR14, R0 ;  /* 0x00000000000e72ca */ /* 0x002fe400000e0000 */
[----:B------:R-:W-:Y:S01]  /*11e0*/  @P0 R2UR UR15, R4 ;  /* 0x00000000040f02ca */ /* 0x000fe200000e0000 */
[----:B------:R-:W-:Y:S01]  /*11f0*/  @P0 IMAD.MOV.U32 R4, RZ, RZ, RZ ;  /* 0x000000ffff040224 */ /* 0x000fe200078e00ff */
[----:B------:R-:W-:Y:S04]  /*1200*/  R2UR UR20, R2 ;  /* 0x00000000021472ca */ /* 0x000fe800000e0000 */
[----:B------:R-:W-:Y:S05]  /*1210*/  @P0 R2UR UR22, R4 ;  /* 0x00000000041602ca */ /* 0x000fea00000e0000 */
[----:B------:R-:W-:Y:S02]  /*1220*/  UIADD3 UR24, UPT, UPT, UR14, 0x2, URZ ;  /* 0x000000020e187890 */ /* 0x000fe4000fffe0ff */
[----:B------:R-:W-:Y:S01]  /*1230*/  UIADD3 UR28, UPT, UPT, UR14, 0x4, URZ ;  /* 0x000000040e1c7890 */ /* 0x000fe2000fffe0ff */
[----:B------:R-:W-:Y:S01]  /*1240*/  IMAD.U32 R5, RZ, RZ, UR15 ;  /* 0x0000000fff057e24 */ /* 0x000fe2000f8e00ff */
[----:B------:R-:W-:Y:S02]  /*1250*/  UIADD3 UR26, UPT, UPT, UR20, 0x2, URZ ;  /* 0x00000002141a7890 */ /* 0x000fe4000fffe0ff */
[----:B------:R-:W-:Y:S02]  /*1260*/  UIADD3 UR30, UPT, UPT, UR20, 0x4, URZ ;  /* 0x00000004141e7890 */ /* 0x000fe4000fffe0ff */
[----:B------:R-:W-:Y:S01]  /*1270*/  UIADD3 UR34, UPT, UPT, UR20, 0x6, URZ ;  /* 0x0000000614227890 */ /* 0x000fe2000fffe0ff */
[----:B------:R-:W-:Y:S01]  /*1280*/  @P0 R2UR UR23, R5 ;  /* 0x00000000051702ca */ /* 0x000fe200000e0000 */
[----:B------:R-:W-:Y:S01]  /*1290*/  UIADD3 UR32, UPT, UPT, UR14, 0x6, URZ ;  /* 0x000000060e207890 */ /* 0x000fe2000fffe0ff */
[----:B------:R-:W-:Y:S11]  /*12a0*/  UMOV UR15, 0x40004040 ;  /* 0x40004040000f7882 */ /* 0x000ff60000000000 */
[----:B------:R1:W-:Y:S01]  /*12b0*/  UTCQMMA gdesc[UR20], gdesc[UR14], tmem[UR12], tmem[UR22], idesc[UR23], tmem[UR4], UPT ;  /* 0x0004160e14007dea */ /* 0x0003e2000b80030c */
[----:B------:R1:W-:Y:S01]  /*12c0*/  UTCQMMA gdesc[UR26], gdesc[UR24], tmem[UR12], tmem[UR22], idesc[UR23], tmem[UR4], UPT ;  /* 0x000416181a007dea */ /* 0x0003e2000b80030c */
[----:B------:R1:W-:Y:S01]  /*12d0*/  UTCQMMA gdesc[UR30], gdesc[UR28], tmem[UR12], tmem[UR22], idesc[UR23], tmem[UR4], UPT ;  /* 0x0004161c1e007dea */ /* 0x0003e2000b80030c */
[----:B------:R1:W-:Y:S01]  /*12e0*/  UTCQMMA gdesc[UR34], gdesc[UR32], tmem[UR12], tmem[UR22], idesc[UR23], tmem[UR4], UPT ;  /* 0x0004162022007dea */ /* 0x0003e2000b80030c */
[----:B------:R1:W-:Y:S01]  /*12f0*/  UTCBAR [UR9], URZ ;  /* 0x000000ff090073e9 */ /* 0x0003e200080000ff */
[----:B------:R-:W-:Y:S05]  /*1300*/  BRA.U UP0, `(.L_x_17) ;  /* 0x0000000100087547 */ /* 0x000fea000b800000 */
[----:B------:R2:W-:Y:S01]  /*1310*/  UTCBAR [UR11], URZ ;  /* 0x000000ff0b0073e9 */ /* 0x0005e200080000ff */
[----:B------:R-:W-:Y:S01]  /*1320*/  NOP ;  /* 0x0000000000007918 */ /* 0x000fe20000000000 */
.L_x_17:
[----:B------:R-:W-:Y:S01]  /*1330*/  UISETP.NE.AND UP0, UPT, UR10, 0xf, UPT ;  /* 0x0000000f0a00788c */ /* 0x000fe2000bf05270 */
[----:B------:R-:W-:Y:S01]  /*1340*/  VIADD R6, R6, 0x2 ;  /* 0x0000000206067836 */ /* 0x000fe20000000000 */
[----:B------:R-:W-:Y:S02]  /*1350*/  UIADD3 UR10, UPT, UPT, UR10, 0x1, URZ ;  /* 0x000000010a0a7890 */ /* 0x000fe4000fffe0ff */
[----:B------:R-:W-:Y:S02]  /*1360*/  UIADD3 UR18, UPT, UPT, UR18, -0x2, URZ ;  /* 0xfffffffe12127890 */ /* 0x000fe4000fffe0ff */
[----:B------:R-:W-:Y:S02]  /*1370*/  USEL UR10, UR10, URZ, UP0 ;  /* 0x000000ff0a0a7287 */ /* 0x000fe40008000000 */
[----:B------:R-:W-:Y:S02]  /*1380*/  UISETP.NE.AND UP0, UPT, UR18, -0x2, UPT ;  /* 0xfffffffe1200788c */ /* 0x000fe4000bf05270 */
[----:B------:R-:W-:Y:S02]  /*1390*/  UIADD3 UR17, UPT, UPT, UR17, 0x2, URZ ;  /* 0x0000000211117890 */ /* 0x000fe4000fffe0ff */
[----:B------:R-:W-:Y:S04]  /*13a0*/  ISETP.NE.AND P0, PT, RZ, UR10, PT ;  /* 0x0000000aff007c0c */ /* 0x000fe8000bf05270 */
[----:B------:R-:W-:Y:S04]  /*13b0*/  SEL R0, RZ, 0x1, P0 ;  /* 0x00000001ff007807 */ /* 0x000fe80000000000 */
[----:B------:R-:W-:Y:S01]  /*13c0*/  LOP3.LUT R3, R3, R0, RZ, 0x3c, !PT ;  /* 0x0000000003037212 */ /* 0x000fe200078e3cff */
[----:B------:R-:W-:Y:S06]  /*13d0*/  BRA.U UP0, `(.L_x_18) ;  /* 0xfffffff900347547 */ /* 0x000fec000b83ffff */
[----:B------:R-:W-:-:S04]  /*13e0*/  UIADD3 UR19, UPT, UPT, UR19, 0x1, URZ ;  /* 0x0000000113137890 */ /* 0x000fc8000fffe0ff */
[----:B-1----:R-:W-:-:S06]  /*13f0*/  UIMAD UR9, UR19, 0x70, UR13 ;  /* 0x00000070130978a4 */ /* 0x002fcc000f8e020d */
[----:B------:R-:W-:-:S13]  /*1400*/  ISETP.LE.U32.AND P0, PT, R42, UR9, PT ;  /* 0x000000092a007c0c */ /* 0x000fda000bf03070 */
[----:B--2---:R-:W-:Y:S05]  /*1410*/  @P0 EXIT ;  /* 0x000000000000094d */ /* 0x004fea0003800000 */
[----:B------:R-:W-:Y:S05]  /*1420*/  BRA `(.L_x_19) ;  /* 0xfffffff400dc7947 */ /* 0x000fea000383ffff */
.L_x_12:
[----:B------:R-:W-:-:S13]  /*1430*/  ELECT P0, URZ, PT ;  /* 0x0000000000ff782f */ /* 0x000fda0003800000 */
[----:B------:R-:W-:Y:S05]  /*1440*/  @!P0 EXIT ;  /* 0x000000000000894d */ /* 0x000fea0003800000 */
[----:B------:R-:W1:Y:S02]  /*1450*/  S2UR UR4, SR_CTAID.X ;  /* 0x00000000000479c3 */ /* 0x000e640000002500 */
[----:B-1----:R-:W-:-:S13]  /*1460*/  ISETP.LE.U32.AND P0, PT, R42, UR4, PT ;  /* 0x000000042a007c0c */ /* 0x002fda000bf03070 */
[----:B------:R-:W-:Y:S05]  /*1470*/  @P0 EXIT ;  /* 0x000000000000094d */ /* 0x000fea0003800000 */
[----:B------:R-:W1:Y:S01]  /*1480*/  S2UR UR7, SR_CgaCtaId ;  /* 0x00000000000779c3 */ /* 0x000e620000008800 */
[----:B------:R-:W-:Y:S01]  /*1490*/  HFMA2 R3, -RZ, RZ, 0, 0 ;  /* 0x00000000ff037431 */ /* 0x000fe200000001ff */
[----:B------:R-:W-:Y:S01]  /*14a0*/  MOV R0, UR4 ;  /* 0x0000000400007c02 */ /* 0x000fe20008000f00 */
[----:B------:R-:W-:Y:S01]  /*14b0*/  UMOV UR5, 0x400 ;  /* 0x0000040000057882 */ /* 0x000fe20000000000 */
[----:B------:R-:W2:Y:S01]  /*14c0*/  LDCU.64 UR24, c[0x0][0x348] ;  /* 0x00006900ff1877ac */ /* 0x000ea20008000a00 */
[----:B------:R-:W-:Y:S01]  /*14d0*/  UMOV UR6, URZ ;  /* 0x000000ff00067c82 */ /* 0x000fe20008000000 */
[----:B-12---:R-:W-:-:S12]  /*14e0*/  ULEA UR7, UR7, UR5, 0x18 ;  /* 0x0000000507077291 */ /* 0x006fd8000f8ec0ff */
.L_x_36:
[--C-:B------:R-:W-:Y:S02]  /*14f0*/  SHF.R.U32.HI R5, RZ, 0x8, R0.reuse ;  /* 0x00000008ff057819 */ /* 0x100fe40000011600 */
[----:B------:R-:W-:Y:S03]  /*1500*/  MOV R6, 0x1570 ;  /* 0x0000157000067802 */ /* 0x000fe60000000f00 */
[----:B------:R-:W-:Y:S04]  /*1510*/  IMAD.HI.U32 R5, R5, 0x24924925, RZ ;  /* 0x2492492505057827 */ /* 0x000fe800078e00ff */
[C---:B------:R-:W-:Y:S02]  /*1520*/  IMAD.SHL.U32 R2, R5.reuse, 0x10, RZ ;  /* 0x0000001005027824 */ /* 0x040fe400078e00ff */
[----:B------:R-:W-:Y:S03]  /*1530*/  IMAD R0, R5, -0x700, R0 ;  /* 0xfffff90005007824 */ /* 0x000fe600078e0200 */
[----:B--2---:R-:W-:Y:S02]  /*1540*/  VIADDMNMX.U32 R4, R43, -R2, 0x10, PT ;  /* 0x000000102b047446 */ /* 0x004fe40003800802 */
[----:B------:R-:W-:Y:S02]  /*1550*/  LOP3.LUT R7, R0, 0xffff, RZ, 0xc0, !PT ;  /* 0x0000ffff00077812 */ /* 0x000fe400078ec0ff */
[----:B------:R-:W-:Y:S05]  /*1560*/  CALL.REL.NOINC `($__internal_3_$__cuda_sm20_div_u16) ;  /* 0x0000002c00607944 */ /* 0x000fea0003c00000 */
[----:B------:R-:W-:Y:S01]  /*1570*/  UIADD3 UR17, UPT, UPT, UR7, 0x36000, URZ ;  /* 0x0003600007117890 */ /* 0x000fe2000fffe0ff */
[----:B------:R-:W-:Y:S01]  /*1580*/  LOP3.LUT R3, R3, 0x1, RZ, 0x3c, !PT ;  /* 0x0000000103037812 */ /* 0x000fe200078e3cff */
[----:B------:R-:W-:Y:S01]  /*1590*/  UIADD3 UR38, UP3, UPT, UR24, 0x40, URZ ;  /* 0x0000004018267890 */ /* 0x000fe2000ff7e0ff */
[----:B------:R-:W-:Y:S01]  /*15a0*/  PRMT R5, R4, 0x9910, RZ ;  /* 0x0000991004057816 */ /* 0x000fe200000000ff */
[----:B------:R-:W-:Y:S01]  /*15b0*/  UIADD3 UR36, UP2, UPT, UR24, 0xc0, URZ ;  /* 0x000000c018247890 */ /* 0x000fe2000ff5e0ff */
[C---:B------:R-:W-:Y:S01]  /*15c0*/  PRMT R4, R10.reuse, 0x9910, RZ ;  /* 0x000099100a047816 */ /* 0x040fe200000000ff */
[----:B------:R-:W-:Y:S01]  /*15d0*/  UIADD3 UR26, UP1, UPT, UR24, 0x140, URZ ;  /* 0x00000140181a7890 */ /* 0x000fe2000ff3e0ff */
[----:B------:R-:W-:Y:S01]  /*15e0*/  IMAD.U32 R6, R3, -0x80000000, RZ ;  /* 0x8000000003067824 */ /* 0x000fe200078e00ff */
[----:B------:R-:W-:Y:S01]  /*15f0*/  UIADD3 UR40, UP0, UPT, UR24, 0x1c0, URZ ;  /* 0x000001c018287890 */ /* 0x000fe2000ff1e0ff */
[----:B------:R-:W-:Y:S01]  /*1600*/  R2UR UR23, R10 ;  /* 0x000000000a1772ca */ /* 0x000fe200000e0000 */
[----:B------:R-:W-:Y:S01]  /*1610*/  UIADD3 UR16, UPT, UPT, UR7, 0x2000, URZ ;  /* 0x0000200007107890 */ /* 0x000fe2000fffe0ff */
[----:B------:R-:W1:Y:S01]  /*1620*/  SYNCS.PHASECHK.TRANS64.TRYWAIT P0, [UR7+0x36080], R6 ;  /* 0x03608006ff0075a7 */ /* 0x000e620008001107 */
[----:B------:R-:W-:Y:S01]  /*1630*/  UIADD3 UR20, UPT, UPT, UR7, 0x12000, URZ ;  /* 0x0001200007147890 */ /* 0x000fe2000fffe0ff */
[----:B------:R-:W-:Y:S01]  /*1640*/  IMAD R4, R5, R4, RZ ;  /* 0x0000000405047224 */ /* 0x000fe200078e02ff */
[----:B------:R-:W-:Y:S02]  /*1650*/  UIADD3 UR8, UPT, UPT, UR7, 0x32000, URZ ;  /* 0x0003200007087890 */ /* 0x000fe4000fffe0ff */
[----:B------:R-:W-:Y:S01]  /*1660*/  UIADD3 UR28, UPT, UPT, UR7, 0x34000, URZ ;  /* 0x00034000071c7890 */ /* 0x000fe2000fffe0ff */
[----:B------:R-:W-:Y:S01]  /*1670*/  IMAD.MOV R4, RZ, RZ, -R4 ;  /* 0x000000ffff047224 */ /* 0x000fe200078e0a04 */
[----:B------:R-:W-:Y:S02]  /*1680*/  UIADD3.X UR39, UPT, UPT, URZ, UR25, URZ, UP3, !UPT ;  /* 0x00000019ff277290 */ /* 0x000fe40009ffe4ff */
[----:B------:R-:W-:Y:S02]  /*1690*/  UIADD3.X UR37, UPT, UPT, URZ, UR25, URZ, UP2, !UPT ;  /* 0x00000019ff257290 */ /* 0x000fe400097fe4ff */
[----:B------:R-:W-:Y:S01]  /*16a0*/  USHF.L.U32 UR23, UR23, 0x6, URZ ;  /* 0x0000000617177899 */ /* 0x000fe200080006ff */
[----:B------:R-:W-:Y:S01]  /*16b0*/  PRMT R5, R4, 0x7710, RZ ;  /* 0x0000771004057816 */ /* 0x000fe200000000ff */
[----:B------:R-:W-:Y:S02]  /*16c0*/  UIADD3.X UR27, UPT, UPT, URZ, UR25, URZ, UP1, !UPT ;  /* 0x00000019ff1b7290 */ /* 0x000fe40008ffe4ff */
[----:B------:R-:W-:Y:S02]  /*16d0*/  UIADD3.X UR41, UPT, UPT, URZ, UR25, URZ, UP0, !UPT ;  /* 0x00000019ff297290 */ /* 0x000fe400087fe4ff */
[----:B------:R-:W-:Y:S01]  /*16e0*/  ULOP3.LUT UR23, UR23, 0x3fffc0, URZ, 0xe2, !UPT ;  /* 0x003fffc017177892 */ /* 0x000fe2000f8ee2ff */
[----:B------:R-:W-:Y:S01]  /*16f0*/  IMAD.IADD R5, R0, 0x1, R5 ;  /* 0x0000000100057824 */ /* 0x000fe200078e0205 */
[----:B------:R-:W-:Y:S01]  /*1700*/  UMOV UR18, URZ ;  /* 0x000000ff00127c82 */ /* 0x000fe20008000000 */
[----:B------:R-:W-:Y:S01]  /*1710*/  UMOV UR32, 0x0 ;  /* 0x0000000000207882 */ /* 0x000fe20000000000 */
[----:B------:R-:W-:Y:S01]  /*1720*/  UMOV UR33, 0x10000000 ;  /* 0x1000000000217882 */ /* 0x000fe20000000000 */
[----:B------:R-:W-:Y:S01]  /*1730*/  UMOV UR11, URZ ;  /* 0x000000ff000b7c82 */ /* 0x000fe20008000000 */
[----:B------:R-:W-:Y:S01]  /*1740*/  LOP3.LUT R5, R5, 0xffff, RZ, 0xc0, !PT ;  /* 0x0000ffff05057812 */ /* 0x000fe200078ec0ff */
[----:B------:R-:W-:Y:S01]  /*1750*/  UMOV UR21, UR17 ;  /* 0x0000001100157c82 */ /* 0x000fe20008000000 */
[----:B------:R-:W-:Y:S01]  /*1760*/  UMOV UR22, UR18 ;  /* 0x0000001200167c82 */ /* 0x000fe20008000000 */
[----:B------:R-:W-:Y:S01]  /*1770*/  UMOV UR9, UR17 ;  /* 0x0000001100097c82 */ /* 0x000fe20008000000 */
[----:B------:R-:W-:Y:S01]  /*1780*/  UMOV UR29, UR17 ;  /* 0x00000011001d7c82 */ /* 0x000fe20008000000 */
[----:B------:R-:W-:Y:S05]  /*1790*/  IMAD.IADD R5, R2, 0x1, R5 ;  /* 0x0000000102057824 */ /* 0x000fea00078e0205 */
[----:B------:R-:W-:Y:S01]  /*17a0*/  R2UR UR19, R5 ;  /* 0x00000000051372ca */ /* 0x000fe200000e0000 */
[----:B------:R-:W-:Y:S11]  /*17b0*/  IMAD.MOV.U32 R5, RZ, RZ, 0x3180 ;  /* 0x00003180ff057424 */ /* 0x000ff600078e00ff */
[----:B------:R-:W-:Y:S01]  /*17c0*/  @!UPT UIADD3 URZ, UPT, UPT, URZ, URZ, URZ ;  /* 0x000000fffffff290 */ /* 0x000fe2000fffe0ff */
[----:B------:R-:W-:Y:S01]  /*17d0*/  USHF.L.U32 UR19, UR19, 0x5, URZ ;  /* 0x0000000513137899 */ /* 0x000fe200080006ff */
[----:B-1----:R-:W-:Y:S11]  /*17e0*/  @!P0 BRA `(.L_x_20) ;  /* 0x00000020004c8947 */ /* 0x002ff60003800000 */
.L_x_59:
[----:B------:R-:W-:Y:S01]  /*17f0*/  UTMALDG.2D [UR16], [UR38], desc[UR32] ;  /* 0x00002010260075b4 */ /* 0x000fe20008009000 */
[----:B------:R-:W-:Y:S01]  /*1800*/  UMOV UR10, UR19 ;  /* 0x00000013000a7c82 */ /* 0x000fe20008000000 */
[----:B------:R-:W-:Y:S01]  /*1810*/  UMOV UR31, UR11 ;  /* 0x0000000b001f7c82 */ /* 0x000fe20008000000 */
[----:B------:R-:W-:Y:S01]  /*1820*/  UMOV UR30, UR23 ;  /* 0x00000017001e7c82 */ /* 0x000fe20008000000 */
[----:B------:R-:W-:Y:S01]  /*1830*/  SHF.L.U32 R2, R3, 0x1f, RZ ;  /* 0x0000001f03027819 */ /* 0x000fe200000006ff */
[----:B------:R-:W-:Y:S01]  /*1840*/  UIADD3 UR13, UPT, UPT, UR7, 0x36008, URZ ;  /* 0x00036008070d7890 */ /* 0x000fe2000fffe0ff */
[----:B------:R-:W-:Y:S01]  /*1850*/  HFMA2 R4, -RZ, RZ, 0, 0.125 ;  /* 0x00003000ff047431 */ /* 0x000fe200000001ff */
[----:B------:R-:W-:Y:S01]  /*1860*/  UMOV UR42, 0x0 ;  /* 0x00000000002a7882 */ /* 0x000fe20000000000 */
[----:B------:R-:W-:Y:S01]  /*1870*/  UTMALDG.2D [UR20], [UR36], desc[UR32] ;  /* 0x00002014240075b4 */ /* 0x000fe20008009000 */
[----:B------:R-:W-:Y:S01]  /*1880*/  UMOV UR43, 0x10000000 ;  /* 0x10000000002b7882 */ /* 0x000fe20000000000 */
[----:B------:R-:W-:Y:S01]  /*1890*/  UIADD3 UR12, UPT, UPT, UR7, 0x3000, URZ ;  /* 0x00003000070c7890 */ /* 0x000fe2000fffe0ff */
[----:B------:R-:W-:Y:S01]  /*18a0*/  UMOV UR14, 0x80 ;  /* 0x00000080000e7882 */ /* 0x000fe20000000000 */
[----:B------:R-:W-:Y:S01]  /*18b0*/  UMOV UR15, UR19 ;  /* 0x00000013000f7c82 */ /* 0x000fe20008000000 */
[----:B------:R2:W-:Y:S01]  /*18c0*/  UTMALDG.2D [UR8], [UR26], desc[UR32] ;  /* 0x000020081a0075b4 */ /* 0x0005e20008009000 */
[----:B------:R3:W-:Y:S01]  /*18d0*/  UTMALDG.2D [UR28], [UR40], desc[UR32] ;  /* 0x0000201c280075b4 */ /* 0x0007e20008009000 */
[----:B------:R3:W-:Y:S01]  /*18e0*/  SYNCS.ARRIVE.TRANS64 RZ, [UR7+0x36000], R5 ;  /* 0x03600005ffff79a7 */ /* 0x0007e20008000007 */
[----:B------:R-:W4:Y:S01]  /*18f0*/  SYNCS.PHASECHK.TRANS64.TRYWAIT P0, [UR7+0x36088], R2 ;  /* 0x03608802ff0075a7 */ /* 0x000f220008001107 */
[----:B--2---:R-:W-:Y:S01]  /*1900*/  UIADD3 UR8, UPT, UPT, UR7, 0x14000, URZ ;  /* 0x0001400007087890 */ /* 0x004fe2000fffe0ff */
[----:B------:R-:W-:Y:S01]  /*1910*/  UMOV UR10, 0x80 ;  /* 0x00000080000a7882 */ /* 0x000fe20000000000 */
[----:B------:R-:W-:Y:S01]  /*1920*/  UMOV UR9, UR13 ;  /* 0x0000000d00097c82 */ /* 0x000fe20008000000 */
[----:B------:R-:W-:Y:S01]  /*1930*/  UMOV UR11, UR23 ;  /* 0x00000017000b7c82 */ /* 0x000fe20008000000 */
[----:B---34-:R-:W-:Y:S08]  /*1940*/  @!P0 BRA `(.L_x_21) ;  /* 0x0000002000148947 */ /* 0x018ff00003800000 */
.L_x_61:
[----:B------:R2:W-:Y:S01]  /*1950*/  UTMALDG.2D [UR12], [UR38], desc[UR42] ;  /* 0x00002a0c260075b4 */ /* 0x0005e20008009000 */
[----:B------:R-:W-:Y:S02]  /*1960*/  UIADD3 UR17, UPT, UPT, UR7, 0x36010, URZ ;  /* 0x0003601007117890 */ /* 0x000fe4000fffe0ff */
[----:B------:R-:W-:Y:S02]  /*1970*/  UIADD3 UR16, UPT, UPT, UR7, 0x4000, URZ ;  /* 0x0000400007107890 */ /* 0x000fe4000fffe0ff */
[----:B------:R-:W-:Y:S01]  /*1980*/  UIADD3 UR20, UPT, UPT, UR7, 0x16000, URZ ;  /* 0x0001600007147890 */ /* 0x000fe2000fffe0ff */
[----:B------:R-:W-:Y:S01]  /*1990*/  UMOV UR18, 0x100 ;  /* 0x0000010000127882 */ /* 0x000fe20000000000 */
[----:B------:R2:W-:Y:S01]  /*19a0*/  UTMALDG.2D [UR8], [UR36], desc[UR42] ;  /* 0x00002a08240075b4 */ /* 0x0005e20008009000 */
[----:B------:R2:W-:Y:S01]  /*19b0*/  SYNCS.ARRIVE.TRANS64 RZ, [UR7+0x36008], R4 ;  /* 0x03600804ffff79a7 */ /* 0x0005e20008000007 */
[----:B------:R-:W-:Y:S01]  /*19c0*/  UMOV UR22, 0x100 ;  /* 0x0000010000167882 */ /* 0x000fe20000000000 */
[----:B------:R-:W-:Y:S01]  /*19d0*/  UMOV UR21, UR17 ;  /* 0x0000001100157c82 */ /* 0x000fe20008000000 */
[----:B------:R-:W3:Y:S02]  /*19e0*/  SYNCS.PHASECHK.TRANS64.TRYWAIT P0, [UR7+0x36090], R2 ;  /* 0x03609002ff0075a7 */ /* 0x000ee40008001107 */
[----:B--23--:R-:W-:Y:S05]  /*19f0*/  @!P0 BRA `(.L_x_22) ;  /* 0x0000002000088947 */ /* 0x00cfea0003800000 */
.L_x_63:
        /* <DEDUP_REMOVED lines=9> */
[----:B------:R-:W-:Y:S01]  /*1a90*/  UMOV UR31, UR23 ;  /* 0x00000017001f7c82 */ /* 0x000fe20008000000 */
[----:B------:R-:W-:Y:S01]  /*1aa0*/  UMOV UR35, UR19 ;  /* 0x0000001300237c82 */ /* 0x000fe20008000000 */
[----:B------:R-:W3:Y:S02]  /*1ab0*/  SYNCS.PHASECHK.TRANS64.TRYWAIT P0, [UR7+0x36098], R2 ;  /* 0x03609802ff0075a7 */ /* 0x000ee40008001107 */
[----:B--23--:R-:W-:Y:S05]  /*1ac0*/  @!P0 BRA `(.L_x_23) ;  /* 0x0000001c00f48947 */ /* 0x00cfea0003800000 */
.L_x_65:
[----:B------:R2:W-:Y:S01]  /*1ad0*/  UTMALDG.2D [UR32], [UR38], desc[UR42] ;  /* 0x00002a20260075b4 */ /* 0x0005e20008009000 */
[----:B------:R-:W-:Y:S02]  /*1ae0*/  UIADD3 UR17, UPT, UPT, UR7, 0x36020, URZ ;  /* 0x0003602007117890 */ /* 0x000fe4000fffe0ff */
[----:B------:R-:W-:Y:S02]  /*1af0*/  UIADD3 UR16, UPT, UPT, UR7, 0x6000, URZ ;  /* 0x0000600007107890 */ /* 0x000fe4000fffe0ff */
[----:B------:R-:W-:Y:S02]  /*1b00*/  UIADD3 UR20, UPT, UPT, UR7, 0x1a000, URZ ;  /* 0x0001a00007147890 */ /* 0x000fe4000fffe0ff */
[----:B------:R-:W-:Y:S01]  /*1b10*/  UIADD3 UR12, UPT, UPT, UR7, 0x32800, URZ ;  /* 0x00032800070c7890 */ /* 0x000fe2000fffe0ff */
[----:B------:R2:W-:Y:S01]  /*1b20*/  UTMALDG.2D [UR28], [UR36], desc[UR42] ;  /* 0x00002a1c240075b4 */ /* 0x0005e20008009000 */
[----:B------:R2:W-:Y:S01]  /*1b30*/  SYNCS.ARRIVE.TRANS64 RZ, [UR7+0x36018], R4 ;  /* 0x03601804ffff79a7 */ /* 0x0005e20008000007 */
[----:B------:R-:W-:Y:S01]  /*1b40*/  UIADD3 UR8, UPT, UPT, UR7, 0x34800, URZ ;  /* 0x0003480007087890 */ /* 0x000fe2000fffe0ff */
[----:B------:R-:W-:Y:S01]  /*1b50*/  UMOV UR18, 0x200 ;  /* 0x0000020000127882 */ /* 0x000fe20000000000 */
[----:B------:R-:W-:Y:S01]  /*1b60*/  UMOV UR22, 0x200 ;  /* 0x0000020000167882 */ /* 0x000fe20000000000 */
[----:B------:R-:W-:Y:S01]  /*1b70*/  UMOV UR21, UR17 ;  /* 0x0000001100157c82 */ /* 0x000fe20008000000 */
[----:B------:R-:W3:Y:S02]  /*1b80*/  SYNCS.PHASECHK.TRANS64.TRYWAIT P0, [UR7+0x360a0], R2 ;  /* 0x0360a002ff0075a7 */ /* 0x000ee40008001107 */
[----:B--23--:R-:W-:Y:S06]  /*1b90*/  @!P0 BRA `(.L_x_24) ;  /* 0x0000001c00e08947 */ /* 0x00cfec0003800000 */
.L_x_67:
[----:B------:R2:W-:Y:S01]  /*1ba0*/  UTMALDG.2D [UR16], [UR38], desc[UR42] ;  /* 0x00002a10260075b4 */ /* 0x0005e20008009000 */
[----:B------:R-:W-:Y:S01]  /*1bb0*/  UMOV UR15, 0x1 ;  /* 0x00000001000f7882 */ /* 0x000fe20000000000 */
[----:B------:R-:W-:Y:S01]  /*1bc0*/  UMOV UR13, UR17 ;  /* 0x00000011000d7c82 */ /* 0x000fe20008000000 */
[----:B------:R-:W-:Y:S01]  /*1bd0*/  UMOV UR14, UR19 ;  /* 0x00000013000e7c82 */ /* 0x000fe20008000000 */
[----:B------:R-:W-:Y:S01]  /*1be0*/  UMOV UR11, 0x1 ;  /* 0x00000001000b7882 */ /* 0x000fe20000000000 */
[----:B------:R-:W-:Y:S01]  /*1bf0*/  UMOV UR9, UR17 ;  /* 0x0000001100097c82 */ /* 0x000fe20008000000 */
[----:B------:R-:W-:Y:S01]  /*1c00*/  UMOV UR10, UR23 ;  /* 0x00000017000a7c82 */ /* 0x000fe20008000000 */
[----:B------:R-:W-:Y:S01]  /*1c10*/  UIADD3 UR33, UPT, UPT, UR7, 0x36028, URZ ;  /* 0x0003602807217890 */ /* 0x000fe2000fffe0ff */
[----:B------:R2:W-:Y:S01]  /*1c20*/  UTMALDG.2D [UR20], [UR36], desc[UR42] ;  /* 0x00002a14240075b4 */ /* 0x0005e20008009000 */
[----:B------:R-:W-:Y:S02]  /*1c30*/  UIADD3 UR32, UPT, UPT, UR7, 0x7000, URZ ;  /* 0x0000700007207890 */ /* 0x000fe4000fffe0ff */
[----:B------:R-:W-:Y:S01]  /*1c40*/  UIADD3 UR28, UPT, UPT, UR7, 0x1c000, URZ ;  /* 0x0001c000071c7890 */ /* 0x000fe2000fffe0ff */
[----:B------:R-:W-:Y:S01]  /*1c50*/  UMOV UR34, 0x280 ;  /* 0x0000028000227882 */ /* 0x000fe20000000000 */
[----:B------:R-:W-:Y:S01]  /*1c60*/  UMOV UR30, 0x280 ;  /* 0x00000280001e7882 */ /* 0x000fe20000000000 */
[----:B------:R-:W-:Y:S01]  /*1c70*/  UMOV UR29, UR33 ;  /* 0x00000021001d7c82 */ /* 0x000fe20008000000 */
[----:B------:R2:W-:Y:S01]  /*1c80*/  UTMALDG.2D [UR12], [UR26], desc[UR42] ;  /* 0x00002a0c1a0075b4 */ /* 0x0005e20008009000 */
[----:B------:R-:W-:Y:S01]  /*1c90*/  UMOV UR31, UR23 ;  /* 0x00000017001f7c82 */ /* 0x000fe20008000000 */
[----:B------:R-:W-:Y:S01]  /*1ca0*/  UMOV UR35, UR19 ;  /* 0x0000001300237c82 */ /* 0x000fe20008000000 */
[----:B------:R2:W-:Y:S01]  /*1cb0*/  UTMALDG.2D [UR8], [UR40], desc[UR42] ;  /* 0x00002a08280075b4 */ /* 0x0005e20008009000 */
[----:B------:R2:W-:Y:S01]  /*1cc0*/  SYNCS.ARRIVE.TRANS64 RZ, [UR7+0x36020], R5 ;  /* 0x03602005ffff79a7 */ /* 0x0005e20008000007 */
[----:B------:R-:W3:Y:S02]  /*1cd0*/  SYNCS.PHASECHK.TRANS64.TRYWAIT P0, [UR7+0x360a8], R2 ;  /* 0x0360a802ff0075a7 */ /* 0x000ee40008001107 */
[----:B--23--:R-:W-:Y:S05]  /*1ce0*/  @!P0 BRA `(.L_x_25) ;  /* 0x0000001c00ac8947 */ /* 0x00cfea0003800000 */
.L_x_69:
        /* <DEDUP_REMOVED lines=11> */
.L_x_71:
        /* <DEDUP_REMOVED lines=13> */
.L_x_73:
        /* <DEDUP_REMOVED lines=13> */
.L_x_75:
        /* <DEDUP_REMOVED lines=21> */
.L_x_77:
        /* <DEDUP_REMOVED lines=11> */
.L_x_79:
        /* <DEDUP_REMOVED lines=13> */
.L_x_81:
        /* <DEDUP_REMOVED lines=13> */
.L_x_83:
        /* <DEDUP_REMOVED lines=21> */
.L_x_85:
        /* <DEDUP_REMOVED lines=11> */
.L_x_87:
[----:B------:R2:W-:Y:S01]  /*24e0*/  UTMALDG.2D [UR16], [UR38], desc[UR42] ;  /* 0x00002a10260075b4 */ /* 0x0005e20008009000 */
[----:B------:R2:W-:Y:S01]  /*24f0*/  UTMALDG.2D [UR20], [UR36], desc[UR42] ;  /* 0x00002a14240075b4 */ /* 0x0005e20008009000 */
[----:B------:R2:W-:Y:S01]  /*2500*/  SYNCS.ARRIVE.TRANS64 RZ, [UR7+0x36070], R4 ;  /* 0x03607004ffff79a7 */ /* 0x0005e20008000007 */
[----:B------:R-:W3:Y:S02]  /*2510*/  SYNCS.PHASECHK.TRANS64.TRYWAIT P0, [UR7+0x360f8], R2 ;  /* 0x0360f802ff0075a7 */ /* 0x000ee40008001107 */
[----:B--23--:R-:W-:Y:S05]  /*2520*/  @!P0 BRA `(.L_x_35) ;  /* 0x0000001800dc8947 */ /* 0x00cfea0003800000 */
.L_x_89:
[----:B------:R-:W-:Y:S02]  /*2530*/  UIADD3 UR17, UPT, UPT, UR7, 0x36078, URZ ;  /* 0x0003607807117890 */ /* 0x000fe4000fffe0ff */
[----:B------:R-:W-:Y:S01]  /*2540*/  UIADD3 UR16, UPT, UPT, UR7, 0x11000, URZ ;  /* 0x0001100007107890 */ /* 0x000fe2000fffe0ff */
[----:B------:R-:W-:Y:S01]  /*2550*/  UMOV UR18, 0x780 ;  /* 0x0000078000127882 */ /* 0x000fe20000000000 */
[----:B------:R-:W-:Y:S02]  /*2560*/  UIADD3 UR20, UPT, UPT, UR7, 0x30000, URZ ;  /* 0x0003000007147890 */ /* 0x000fe4000fffe0ff */
[----:B------:R-:W-:Y:S01]  /*2570*/  UIADD3 UR6, UPT, UPT, UR6, 0x1, URZ ;  /* 0x0000000106067890 */ /* 0x000fe2000fffe0ff */
[----:B------:R-:W-:Y:S01]  /*2580*/  UMOV UR22, 0x780 ;  /* 0x0000078000167882 */ /* 0x000fe20000000000 */
[----:B------:R-:W-:Y:S03]  /*2590*/  UMOV UR21, UR17 ;  /* 0x0000001100157c82 */ /* 0x000fe60008000000 */
[----:B------:R2:W-:Y:S01]  /*25a0*/  UTMALDG.2D [UR16], [UR38], desc[UR42] ;  /* 0x00002a10260075b4 */ /* 0x0005e20008009000 */
[----:B------:R-:W-:Y:S06]  /*25b0*/  UIMAD UR5, UR6, 0x70, UR4 ;  /* 0x00000070060578a4 */ /* 0x000fec000f8e0204 */
[----:B------:R-:W-:Y:S01]  /*25c0*/  ISETP.LE.U32.AND P0, PT, R42, UR5, PT ;  /* 0x000000052a007c0c */ /* 0x000fe2000bf03070 */
[----:B------:R2:W-:Y:S01]  /*25d0*/  UTMALDG.2D [UR20], [UR36], desc[UR42] ;  /* 0x00002a14240075b4 */ /* 0x0005e20008009000 */
[----:B------:R2:W-:Y:S01]  /*25e0*/  SYNCS.ARRIVE.TRANS64 RZ, [UR7+0x36078], R4 ;  /* 0x03607804ffff79a7 */ /* 0x0005e20008000007 */
[----:B-1----:R-:W-:Y:S10]  /*25f0*/  MOV R0, UR5 ;  /* 0x0000000500007c02 */ /* 0x002ff40008000f00 */
[----:B------:R-:W-:Y:S05]  /*2600*/  @!P0 BRA `(.L_x_36) ;  /* 0xffffffec00b88947 */ /* 0x000fea000383ffff */
[----:B--2---:R-:W-:Y:S05]  /*2610*/  EXIT ;  /* 0x000000000000794d */ /* 0x004fea0003800000 */
.L_x_11:
[----:B------:R-:W-:-:S13]  /*2620*/  ISETP.NE.AND P0, PT, R0, 0x4, PT ;  /* 0x000000040000780c */ /* 0x000fda0003f05270 */
[----:B------:R-:W-:Y:S05]  /*2630*/  @!P0 BRA `(.L_x_37) ;  /* 0x0000000400748947 */ /* 0x000fea0003800000 */
[----:B------:R-:W-:-:S13]  /*2640*/  ISETP.NE.AND P0, PT, R0, 0x2, PT ;  /* 0x000000020000780c */ /* 0x000fda0003f05270 */
[----:B------:R-:W-:Y:S05]  /*2650*/  @P0 EXIT ;  /* 0x000000000000094d */ /* 0x000fea0003800000 */
[----:B------:R-:W1:Y:S02]  /*2660*/  S2UR UR4, SR_CTAID.X ;  /* 0x00000000000479c3 */ /* 0x000e640000002500 */
[----:B-1----:R-:W-:-:S13]  /*2670*/  ISETP.LE.U32.AND P0, PT, R42, UR4, PT ;  /* 0x000000042a007c0c */ /* 0x002fda000bf03070 */
[----:B------:R-:W-:Y:S05]  /*2680*/  @P0 EXIT ;  /* 0x000000000000094d */ /* 0x000fea0003800000 */
[--C-:B------:R-:W-:Y:S01]  /*2690*/  SHF.R.U32.HI R22, RZ, 0x3, R5.reuse ;  /* 0x00000003ff167819 */ /* 0x100fe20000011605 */
[----:B------:R-:W-:Y:S01]  /*26a0*/  IMAD.MOV.U32 R9, RZ, RZ, RZ ;  /* 0x000000ffff097224 */ /* 0x000fe200078e00ff */
[----:B------:R-:W-:Y:S02]  /*26b0*/  UMOV UR6, URZ ;  /* 0x000000ff00067c82 */ /* 0x000fe40008000000 */
[C---:B------:R-:W-:Y:S01]  /*26c0*/  LOP3.LUT R20, R22.reuse, 0x2, RZ, 0x3c, !PT ;  /* 0x0000000216147812 */ /* 0x040fe200078e3cff */
[C---:B------:R-:W-:Y:S01]  /*26d0*/  IMAD.SHL.U32 R0, R22.reuse, 0x20, RZ ;  /* 0x0000002016007824 */ /* 0x040fe200078e00ff */
[C---:B------:R-:W-:Y:S02]  /*26e0*/  LOP3.LUT R4, R22.reuse, 0x3, RZ, 0x3c, !PT ;  /* 0x0000000316047812 */ /* 0x040fe400078e3cff */
[----:B------:R-:W-:Y:S01]  /*26f0*/  LOP3.LUT R6, R22, 0x1, RZ, 0x3c, !PT ;  /* 0x0000000116067812 */ /* 0x000fe200078e3cff */
[C-C-:B------:R-:W-:Y:S01]  /*2700*/  IMAD.IADD R26, R0.reuse, 0x1, R5.reuse ;  /* 0x00000001001a7824 */ /* 0x140fe200078e0205 */
[C---:B------:R-:W-:Y:S01]  /*2710*/  LOP3.LUT R2, R0.reuse, 0x20, RZ, 0x3c, !PT ;  /* 0x0000002000027812 */ /* 0x040fe200078e3cff */
[C---:B------:R-:W-:Y:S01]  /*2720*/  IMAD R22, R5.reuse, 0x4, R22 ;  /* 0x0000000405167824 */ /* 0x040fe200078e0216 */
[C---:B------:R-:W-:Y:S01]  /*2730*/  LOP3.LUT R24, R0.reuse, 0x40, RZ, 0x3c, !PT ;  /* 0x0000004000187812 */ /* 0x040fe200078e3cff */
[C---:B------:R-:W-:Y:S01]  /*2740*/  IMAD R20, R5.reuse, 0x4, R20 ;  /* 0x0000000405147824 */ /* 0x040fe200078e0214 */
[----:B------:R-:W-:Y:S01]  /*2750*/  LOP3.LUT R0, R0, 0x60, RZ, 0x3c, !PT ;  /* 0x0000006000007812 */ /* 0x000fe200078e3cff */
[C---:B------:R-:W-:Y:S01]  /*2760*/  IMAD R19, R5.reuse, 0x4, R4 ;  /* 0x0000000405137824 */ /* 0x040fe200078e0204 */
[----:B------:R-:W-:Y:S01]  /*2770*/  IADD3 R25, PT, PT, R2, R5, RZ ;  /* 0x0000000502197210 */ /* 0x000fe20007ffe0ff */
[----:B------:R-:W-:Y:S01]  /*2780*/  HFMA2 R2, -RZ, RZ, 0, 0 ;  /* 0x00000000ff027431 */ /* 0x000fe200000001ff */
[----:B------:R-:W-:Y:S01]  /*2790*/  LEA R21, R5, R6, 0x2 ;  /* 0x0000000605157211 */ /* 0x000fe200078e10ff */
[----:B------:R-:W-:-:S02]  /*27a0*/  IMAD.IADD R24, R24, 0x1, R5 ;  /* 0x0000000118187824 */ /* 0x000fc400078e0205 */
[----:B------:R-:W-:-:S07]  /*27b0*/  IMAD.IADD R23, R0, 0x1, R5 ;  /* 0x0000000100177824 */ /* 0x000fce00078e0205 */
.L_x_42:
[----:B------:R-:W1:Y:S01]  /*27c0*/  S2R R0, SR_CgaCtaId ;  /* 0x0000000000007919 */ /* 0x000e620000008800 */
[----:B------:R-:W-:Y:S01]  /*27d0*/  MOV R3, 0x400 ;  /* 0x0000040000037802 */ /* 0x000fe20000000f00 */
[----:B------:R-:W-:-:S03]  /*27e0*/  UMOV UR5, URZ ;  /* 0x000000ff00057c82 */ /* 0x000fc60008000000 */
[----:B-1----:R-:W-:-:S07]  /*27f0*/  LEA R0, R0, R3, 0x18 ;  /* 0x0000000300007211 */ /* 0x002fce00078ec0ff */
.L_x_41:
[C---:B------:R-:W-:Y:S01]  /*2800*/  IMAD R6, R9.reuse, 0x8, R0 ;  /* 0x0000000809067824 */ /* 0x040fe200078e0200 */
[C---:B------:R-:W-:Y:S01]  /*2810*/  ISETP.NE.AND P0, PT, R9.reuse, 0xf, PT ;  /* 0x0000000f0900780c */ /* 0x040fe20003f05270 */
[----:B------:R-:W-:Y:S01]  /*2820*/  IMAD.U32 R11, R2, -0x80000000, RZ ;  /* 0x80000000020b7824 */ /* 0x000fe200078e00ff */
[----:B------:R-:W-:Y:S01]  /*2830*/  ULOP3.LUT UP0, URZ, UR5, 0x2, URZ, 0xc0, !UPT ;  /* 0x0000000205ff7892 */ /* 0x000fe2000f80c0ff */
[----:B------:R-:W-:Y:S02]  /*2840*/  VIADD R5, R9, 0x1 ;  /* 0x0000000109057836 */ /* 0x000fe40000000000 */
[----:B------:R-:W1:Y:S01]  /*2850*/  SYNCS.PHASECHK.TRANS64.TRYWAIT P1, [R6+URZ+0x36000], R11 ;  /* 0x0360000b060075a7 */ /* 0x000e6200080211ff */
[----:B------:R-:W-:Y:S02]  /*2860*/  VIADD R4, R6, 0x36100 ;  /* 0x0003610006047836 */ /* 0x000fe40000000000 */
[----:B------:R-:W-:-:S03]  /*2870*/  SEL R5, R5, RZ, P0 ;  /* 0x000000ff05057207 */ /* 0x000fc60000000000 */
[----:B------:R-:W-:Y:S02]  /*2880*/  PRMT R4, RZ, 0x654, R4 ;  /* 0x00000654ff047816 */ /* 0x000fe40000000004 */
[----:B------:R-:W-:-:S04]  /*2890*/  ISETP.NE.AND P0, PT, R5, RZ, PT ;  /* 0x000000ff0500720c */ /* 0x000fc80003f05270 */
[----:B------:R-:W-:-:S04]  /*28a0*/  SEL R3, RZ, 0x1, P0 ;  /* 0x00000001ff037807 */ /* 0x000fc80000000000 */
[----:B------:R-:W-:Y:S01]  /*28b0*/  LOP3.LUT R3, R2, R3, RZ, 0x3c, !PT ;  /* 0x0000000302037212 */ /* 0x000fe200078e3cff */
[----:B------:R-:W-:-:S04]  /*28c0*/  IMAD R2, R5, 0x8, R0 ;  /* 0x0000000805027824 */ /* 0x000fc800078e0200 */
[----:B------:R-:W-:Y:S01]  /*28d0*/  IMAD.U32 R7, R3, -0x80000000, RZ ;  /* 0x8000000003077824 */ /* 0x000fe200078e00ff */
[----:B-1----:R-:W-:Y:S06]  /*28e0*/  @!P1 BRA `(.L_x_38) ;  /* 0x00000018000c9947 */ /* 0x002fec0003800000 */
.L_x_91:
[----:B------:R-:W-:Y:S05]  /*28f0*/  BRA.U UP0, `(.L_x_39) ;  /* 0x0000000100747547 */ /* 0x000fea000b800000 */
[----:B-1----:R-:W-:-:S04]  /*2900*/  LEA R6, R9, R0, 0x9 ;  /* 0x0000000009067211 */ /* 0x002fc800078e48ff */
[-C--:B------:R-:W-:Y:S01]  /*2910*/  LEA R18, R26, R6.reuse, 0x2 ;  /* 0x000000061a127211 */ /* 0x080fe200078e10ff */
[--C-:B------:R-:W-:Y:S01]  /*2920*/  IMAD R15, R25, 0x4, R6.reuse ;  /* 0x00000004190f7824 */ /* 0x100fe200078e0206 */
[-C--:B------:R-:W-:Y:S01]  /*2930*/  LEA R14, R24, R6.reuse, 0x2 ;  /* 0x00000006180e7211 */ /* 0x080fe200078e10ff */
[--C-:B------:R-:W-:Y:S01]  /*2940*/  IMAD R12, R23, 0x4, R6.reuse ;  /* 0x00000004170c7824 */ /* 0x100fe200078e0206 */
[-C--:B------:R-:W-:Y:S01]  /*2950*/  LEA R10, R22, R6.reuse, 0x2 ;  /* 0x00000006160a7211 */ /* 0x080fe200078e10ff */
[----:B------:R-:W1:Y:S01]  /*2960*/  LDS R17, [R18+0x32000] ;  /* 0x0320000012117984 */ /* 0x000e620000000800 */
[--C-:B------:R-:W-:Y:S01]  /*2970*/  IMAD R9, R21, 0x4, R6.reuse ;  /* 0x0000000415097824 */ /* 0x100fe200078e0206 */
[----:B------:R-:W-:Y:S01]  /*2980*/  LEA R8, R20, R6, 0x2 ;  /* 0x0000000614087211 */ /* 0x000fe200078e10ff */
[----:B------:R-:W-:Y:S01]  /*2990*/  IMAD R6, R19, 0x4, R6 ;  /* 0x0000000413067824 */ /* 0x000fe200078e0206 */
[----:B------:R-:W2:Y:S04]  /*29a0*/  LDS R16, [R15+0x32000] ;  /* 0x032000000f107984 */ /* 0x000ea80000000800 */
[----:B------:R-:W3:Y:S04]  /*29b0*/  LDS R13, [R14+0x32000] ;  /* 0x032000000e0d7984 */ /* 0x000ee80000000800 */
[----:B------:R-:W4:Y:S01]  /*29c0*/  LDS R11, [R12+0x32000] ;  /* 0x032000000c0b7984 */ /* 0x000f220000000800 */
[----:B------:R-:W-:-:S03]  /*29d0*/  NOP ;  /* 0x0000000000007918 */ /* 0x000fc60000000000 */
[----:B-1----:R-:W-:Y:S04]  /*29e0*/  STS [R10+0x32000], R17 ;  /* 0x032000110a007388 */ /* 0x002fe80000000800 */
[----:B--2---:R-:W-:Y:S04]  /*29f0*/  STS [R9+0x32000], R16 ;  /* 0x0320001009007388 */ /* 0x004fe80000000800 */
[----:B---3--:R-:W-:Y:S04]  /*2a00*/  STS [R8+0x32000], R13 ;  /* 0x0320000d08007388 */ /* 0x008fe80000000800 */
[----:B----4-:R-:W-:Y:S04]  /*2a10*/  STS [R6+0x32000], R11 ;  /* 0x0320000b06007388 */ /* 0x010fe80000000800 */
[----:B------:R-:W1:Y:S04]  /*2a20*/  LDS R27, [R18+0x34000] ;  /* 0x03400000121b7984 */ /* 0x000e680000000800 */
[----:B------:R-:W2:Y:S04]  /*2a30*/  LDS R28, [R15+0x34000] ;  /* 0x034000000f1c7984 */ /* 0x000ea80000000800 */
[----:B------:R-:W3:Y:S04]  /*2a40*/  LDS R29, [R14+0x34000] ;  /* 0x034000000e1d7984 */ /* 0x000ee80000000800 */
[----:B------:R-:W4:Y:S01]  /*2a50*/  LDS R31, [R12+0x34000] ;  /* 0x034000000c1f7984 */ /* 0x000f220000000800 */
[----:B------:R-:W-:-:S03]  /*2a60*/  NOP ;  /* 0x0000000000007918 */ /* 0x000fc60000000000 */
[----:B-1----:R5:W-:Y:S04]  /*2a70*/  STS [R10+0x34000], R27 ;  /* 0x0340001b0a007388 */ /* 0x002be80000000800 */
[----:B--2---:R5:W-:Y:S04]  /*2a80*/  STS [R9+0x34000], R28 ;  /* 0x0340001c09007388 */ /* 0x004be80000000800 */
[----:B---3--:R5:W-:Y:S04]  /*2a90*/  STS [R8+0x34000], R29 ;  /* 0x0340001d08007388 */ /* 0x008be80000000800 */
[----:B----4-:R5:W-:Y:S01]  /*2aa0*/  STS [R6+0x34000], R31 ;  /* 0x0340001f06007388 */ /* 0x010be20000000800 */
[----:B------:R1:W-:Y:S06]  /*2ab0*/  MEMBAR.ALL.CTA ;  /* 0x0000000000007992 */ /* 0x0003ec0000008000 */
[----:B-1----:R-:W2:Y:S02]  /*2ac0*/  FENCE.VIEW.ASYNC.S ;  /* 0x00000000000073c6 */ /* 0x002ea40000000000 */
.L_x_39:
[----:B--2---:R2:W-:Y:S01]  /*2ad0*/  SYNCS.ARRIVE.TRANS64.RED.A1T0 RZ, [R4+URZ], RZ ;  /* 0x000000ff04ff79a7 */ /* 0x0045e200081004ff */
[----:B------:R-:W3:Y:S02]  /*2ae0*/  SYNCS.PHASECHK.TRANS64.TRYWAIT P0, [R2+URZ+0x36000], R7 ;  /* 0x03600007020075a7 */ /* 0x000ee400080011ff */
[----:B--23--:R-:W-:Y:S05]  /*2af0*/  @!P0 BRA `(.L_x_40) ;  /* 0x0000001400a08947 */ /* 0x00cfea0003800000 */
.L_x_93:
[C---:B------:R-:W-:Y:S01]  /*2b00*/  ISETP.NE.AND P0, PT, R5.reuse, 0xf, PT ;  /* 0x0000000f0500780c */ /* 0x040fe20003f05270 */
[----:B------:R-:W-:Y:S01]  /*2b10*/  VIADD R5, R5, 0x1 ;  /* 0x0000000105057836 */ /* 0x000fe20000000000 */
[----:B------:R-:W-:Y:S01]  /*2b20*/  UIADD3 UR5, UPT, UPT, UR5, 0x2, URZ ;  /* 0x0000000205057890 */ /* 0x000fe2000fffe0ff */
[----:B-1----:R-:W-:-:S03]  /*2b30*/  VIADD R2, R2, 0x36100 ;  /* 0x0003610002027836 */ /* 0x002fc60000000000 */
[----:B-----5:R-:W-:Y:S01]  /*2b40*/  SEL R9, R5, RZ, P0 ;  /* 0x000000ff05097207 */ /* 0x020fe20000000000 */
[----:B------:R-:W-:Y:S01]  /*2b50*/  UISETP.NE.AND UP0, UPT, UR5, 0x10, UPT ;  /* 0x000000100500788c */ /* 0x000fe2000bf05270 */
[----:B------:R-:W-:Y:S02]  /*2b60*/  PRMT R2, RZ, 0x654, R2 ;  /* 0x00000654ff027816 */ /* 0x000fe40000000002 */
[----:B------:R-:W-:Y:S02]  /*2b70*/  ISETP.NE.AND P0, PT, R9, RZ, PT ;  /* 0x000000ff0900720c */ /* 0x000fe40003f05270 */
[----:B------:R1:W-:Y:S02]  /*2b80*/  SYNCS.ARRIVE.TRANS64.RED.A1T0 RZ, [R2+URZ], RZ ;  /* 0x000000ff02ff79a7 */ /* 0x0003e400081004ff */
[----:B-1----:R-:W-:-:S04]  /*2b90*/  SEL R2, RZ, 0x1, P0 ;  /* 0x00000001ff027807 */ /* 0x002fc80000000000 */
[----:B------:R-:W-:Y:S01]  /*2ba0*/  LOP3.LUT R2, R3, R2, RZ, 0x3c, !PT ;  /* 0x0000000203027212 */ /* 0x000fe200078e3cff */
[----:B------:R-:W-:Y:S06]  /*2bb0*/  BRA.U UP0, `(.L_x_41) ;  /* 0xfffffffd00107547 */ /* 0x000fec000b83ffff */
[----:B------:R-:W-:-:S04]  /*2bc0*/  UIADD3 UR6, UPT, UPT, UR6, 0x1, URZ ;  /* 0x0000000106067890 */ /* 0x000fc8000fffe0ff */
[----:B------:R-:W-:-:S06]  /*2bd0*/  UIMAD UR5, UR6, 0x70, UR4 ;  /* 0x00000070060578a4 */ /* 0x000fcc000f8e0204 */
[----:B------:R-:W-:-:S13]  /*2be0*/  ISETP.LE.U32.AND P0, PT, R42, UR5, PT ;  /* 0x000000052a007c0c */ /* 0x000fda000bf03070 */
[----:B------:R-:W-:Y:S05]  /*2bf0*/  @P0 EXIT ;  /* 0x000000000000094d */ /* 0x000fea0003800000 */
[----:B------:R-:W-:Y:S05]  /*2c00*/  BRA `(.L_x_42) ;  /* 0xfffffff800ec7947 */ /* 0x000fea000383ffff */
.L_x_37:
[----:B------:R-:W1:Y:S01]  /*2c10*/  S2UR UR7, SR_CgaCtaId ;  /* 0x00000000000779c3 */ /* 0x000e620000008800 */
[----:B------:R-:W-:Y:S02]  /*2c20*/  UMOV UR4, 0x400 ;  /* 0x0000040000047882 */ /* 0x000fe40000000000 */
[----:B-1----:R-:W-:-:S09]  /*2c30*/  ULEA UR7, UR7, UR4, 0x18 ;  /* 0x0000000407077291 */ /* 0x002fd2000f8ec0ff */
[----:B------:R-:W1:Y:S02]  /*2c40*/  LDS R0, [UR7+0x361a0] ;  /* 0x0361a007ff007984 */ /* 0x000e640008000800 */
[----:B-1----:R-:W-:-:S13]  /*2c50*/  ISETP.NE.AND P0, PT, R0, RZ, PT ;  /* 0x000000ff0000720c */ /* 0x002fda0003f05270 */
[----:B------:R-:W-:Y:S05]  /*2c60*/  @!P0 BRA `(.L_x_43) ;  /* 0x0000000000048947 */ /* 0x000fea0003800000 */
[----:B------:R-:W-:Y:S05]  /*2c70*/  BPT.TRAP 0x1 ;  /* 0x000000040000795c */ /* 0x000fea0000300000 */
.L_x_43:
[----:B------:R-:W1:Y:S02]  /*2c80*/  S2UR UR4, SR_CTAID.X ;  /* 0x00000000000479c3 */ /* 0x000e640000002500 */
[----:B-1----:R-:W-:-:S13]  /*2c90*/  ISETP.LE.U32.AND P0, PT, R42, UR4, PT ;  /* 0x000000042a007c0c */ /* 0x002fda000bf03070 */
[----:B------:R-:W-:Y:S05]  /*2ca0*/  @P0 BRA `(.L_x_44) ;  /* 0x00000008004c0947 */ /* 0x000fea0003800000 */
[C---:B------:R-:W-:Y:S01]  /*2cb0*/  IMAD.SHL.U32 R2, R5.reuse, 0x10, RZ ;  /* 0x0000001005027824 */ /* 0x040fe200078e00ff */
[----:B------:R-:W1:Y:S01]  /*2cc0*/  LDCU.64 UR12, c[0x0][0x348] ;  /* 0x00006900ff0c77ac */ /* 0x000e620008000a00 */
[----:B------:R-:W-:Y:S02]  /*2cd0*/  IMAD.SHL.U32 R5, R5, 0x80, RZ ;  /* 0x0000008005057824 */ /* 0x000fe400078e00ff */
[----:B------:R-:W-:Y:S01]  /*2ce0*/  IMAD.U32 R0, RZ, RZ, UR4 ;  /* 0x00000004ff007e24 */ /* 0x000fe2000f8e00ff */
[----:B------:R-:W-:Y:S01]  /*2cf0*/  LOP3.LUT R2, R2, 0x70, RZ, 0xc0, !PT ;  /* 0x0000007002027812 */ /* 0x000fe200078ec0ff */
[----:B------:R-:W-:Y:S01]  /*2d00*/  UMOV UR6, URZ ;  /* 0x000000ff00067c82 */ /* 0x000fe20008000000 */
[----:B------:R-:W-:Y:S02]  /*2d10*/  UMOV UR11, URZ ;  /* 0x000000ff000b7c82 */ /* 0x000fe40008000000 */
[C---:B------:R-:W-:Y:S02]  /*2d20*/  LOP3.LUT R41, R5.reuse, R2, RZ, 0xfc, !PT ;  /* 0x0000000205297212 */ /* 0x040fe400078efcff */
[----:B------:R-:W-:-:S02]  /*2d30*/  LOP3.LUT R40, R5, 0x10, R2, 0xf6, !PT ;  /* 0x0000001005287812 */ /* 0x000fc400078ef602 */
[C-C-:B------:R-:W-:Y:S02]  /*2d40*/  LOP3.LUT R39, R5.reuse, 0x20, R2.reuse, 0xf6, !PT ;  /* 0x0000002005277812 */ /* 0x140fe400078ef602 */
[C-C-:B------:R-:W-:Y:S02]  /*2d50*/  LOP3.LUT R38, R5.reuse, 0x30, R2.reuse, 0xf6, !PT ;  /* 0x0000003005267812 */ /* 0x140fe400078ef602 */
[C-C-:B------:R-:W-:Y:S02]  /*2d60*/  LOP3.LUT R37, R5.reuse, 0x40, R2.reuse, 0xf6, !PT ;  /* 0x0000004005257812 */ /* 0x140fe400078ef602 */
[C-C-:B------:R-:W-:Y:S02]  /*2d70*/  LOP3.LUT R36, R5.reuse, 0x50, R2.reuse, 0xf6, !PT ;  /* 0x0000005005247812 */ /* 0x140fe400078ef602 */
[C-C-:B------:R-:W-:Y:S02]  /*2d80*/  LOP3.LUT R3, R5.reuse, 0x60, R2.reuse, 0xf6, !PT ;  /* 0x0000006005037812 */ /* 0x140fe400078ef602 */
[----:B-1----:R-:W-:-:S07]  /*2d90*/  LOP3.LUT R2, R5, 0x70, R2, 0xf6, !PT ;  /* 0x0000007005027812 */ /* 0x002fce00078ef602 */
.L_x_48:
[----:B------:R-:W-:Y:S02]  /*2da0*/  USHF.R.U32.HI UR5, URZ, 0x1, UR6 ;  /* 0x00000001ff057899 */ /* 0x000fe40008011606 */
[----:B------:R-:W-:Y:S02]  /*2db0*/  USHF.L.U32 UR8, UR6, 0x3, URZ ;  /* 0x0000000306087899 */ /* 0x000fe400080006ff */
[----:B------:R-:W-:Y:S02]  /*2dc0*/  ULOP3.LUT UR5, UR5, 0x1, URZ, 0xc0, !UPT ;  /* 0x0000000105057892 */ /* 0x000fe4000f8ec0ff */
[----:B------:R-:W-:Y:S02]  /*2dd0*/  ULOP3.LUT UR8, UR8, 0x8, URZ, 0xc0, !UPT ;  /* 0x0000000808087892 */ /* 0x000fe4000f8ec0ff */
[----:B------:R-:W-:Y:S04]  /*2de0*/  USHF.L.U32 UR5, UR5, 0x1f, URZ ;  /* 0x0000001f05057899 */ /* 0x000fe800080006ff */
[----:B--2---:R-:W-:Y:S01]  /*2df0*/  MOV R4, UR8 ;  /* 0x0000000800047c02 */ /* 0x004fe20008000f00 */
[----:B------:R-:W-:Y:S01]  /*2e00*/  UIADD3 UR8, UPT, UPT, UR7, UR8, URZ ;  /* 0x0000000807087290 */ /* 0x000fe2000fffe0ff */
[----:B------:R-:W-:Y:S04]  /*2e10*/  MOV R5, UR5 ;  /* 0x0000000500057c02 */ /* 0x000fe80008000f00 */
[----:B------:R-:W1:Y:S02]  /*2e20*/  SYNCS.PHASECHK.TRANS64.TRYWAIT P0, [R4+UR7+0x36180], R5 ;  /* 0x03618005040075a7 */ /* 0x000e640008001107 */
[----:B-1----:R-:W-:Y:S05]  /*2e30*/  @!P0 BRA `(.L_x_45) ;  /* 0x0000001000e88947 */ /* 0x002fea0003800000 */
.L_x_95:
[----:B------:R-:W-:Y:S01]  /*2e40*/  NOP ;  /* 0x0000000000007918 */ /* 0x000fe20000000000 */
[----:B------:R-:W-:Y:S04]  /*2e50*/  DEPBAR.LE SB0, 0x1 ;  /* 0x000080400000791a */ /* 0x000fe80000000000 */
[----:B------:R-:W-:Y:S01]  /*2e60*/  BAR.SYNC.DEFER_BLOCKING 0x8, 0x20 ;  /* 0x0200800000007b1d */ /* 0x000fe20000010000 */
[----:B------:R-:W-:Y:S02]  /*2e70*/  USHF.L.U32 UR14, UR6, 0x6, URZ ;  /* 0x00000006060e7899 */ /* 0x000fe400080006ff */
[----:B------:R-:W-:Y:S02]  /*2e80*/  UIADD3 UR8, UPT, UPT, UR8, 0x36190, URZ ;  /* 0x0003619008087890 */ /* 0x000fe4000fffe0ff */
[----:B------:R-:W-:Y:S02]  /*2e90*/  ULOP3.LUT UR14, UR14, 0x40, URZ, 0xc0, !UPT ;  /* 0x000000400e0e7892 */ /* 0x000fe4000f8ec0ff */
[----:B------:R-:W-:Y:S02]  /*2ea0*/  UPRMT UR8, URZ, 0x654, UR8 ;  /* 0x00000654ff087896 */ /* 0x000fe40008000008 */
[----:B------:R-:W-:Y:S02]  /*2eb0*/  ULOP3.LUT UR5, UR14, 0x8, URZ, 0xfc, !UPT ;  /* 0x000000080e057892 */ /* 0x000fe4000f8efcff */
[----:B------:R-:W-:Y:S02]  /*2ec0*/  ULOP3.LUT UR10, UR14, 0x10, URZ, 0xfc, !UPT ;  /* 0x000000100e0a7892 */ /* 0x000fe4000f8efcff */
[----:B------:R-:W-:Y:S01]  /*2ed0*/  ULOP3.LUT UR9, UR14, 0x18, URZ, 0xfc, !UPT ;  /* 0x000000180e097892 */ /* 0x000fe2000f8efcff */
[----:B------:R-:W2:Y:S01]  /*2ee0*/  LDTM.x8 R12, tmem[UR14] ;  /* 0x0000000e000c79ee */ /* 0x000ea200081c0000 */
[----:B------:R-:W-:Y:S01]  /*2ef0*/  BSSY.RECONVERGENT B0, `(.L_x_46) ;  /* 0x0000068000007945 */ /* 0x000fe20003800200 */
[----:B------:R-:W-:Y:S02]  /*2f00*/  NOP ;  /* 0x0000000000007918 */ /* 0x000fe40000000000 */
[----:B-12---:R-:W1:Y:S01]  /*2f10*/  LDTM.x8 R4, tmem[UR5] ;  /* 0x00000005000479ee */ /* 0x006e6200081c0000 */
[----:B------:R-:W-:Y:S06]  /*2f20*/  USHF.L.U32 UR5, UR11, 0xc, URZ ;  /* 0x0000000c0b057899 */ /* 0x000fec00080006ff */
[----:B------:R-:W-:Y:S05]  /*2f30*/  IMAD.U32 R44, RZ, RZ, UR5 ;  /* 0x00000005ff2c7e24 */ /* 0x000fea000f8e00ff */
[C---:B------:R-:W-:Y:S02]  /*2f40*/  IADD3 R29, PT, PT, R44.reuse, UR7, R41 ;  /* 0x000000072c1d7c10 */ /* 0x040fe4000fffe029 */
[----:B------:R-:W-:Y:S02]  /*2f50*/  F2FP.BF16.F32.PACK_AB R24, R13, R12 ;  /* 0x0000000c0d18723e */ /* 0x000fe400000010ff */
[----:B------:R-:W-:Y:S02]  /*2f60*/  F2FP.BF16.F32.PACK_AB R25, R15, R14 ;  /* 0x0000000e0f19723e */ /* 0x000fe400000010ff */
[----:B------:R-:W-:Y:S02]  /*2f70*/  F2FP.BF16.F32.PACK_AB R26, R17, R16 ;  /* 0x00000010111a723e */ /* 0x000fe400000010ff */
[----:B------:R-:W-:Y:S02]  /*2f80*/  F2FP.BF16.F32.PACK_AB R27, R19, R18 ;  /* 0x00000012131b723e */ /* 0x000fe400000010ff */
[C---:B------:R-:W-:Y:S02]  /*2f90*/  IADD3 R30, PT, PT, R44.reuse, UR7, R40 ;  /* 0x000000072c1e7c10 */ /* 0x040fe4000fffe028 */
[----:B-1----:R-:W-:Y:S01]  /*2fa0*/  F2FP.BF16.F32.PACK_AB R20, R5, R4 ;  /* 0x000000040514723e */ /* 0x002fe200000010ff */
[----:B------:R1:W-:Y:S01]  /*2fb0*/  STS.128 [R29], R24 ;  /* 0x000000181d007388 */ /* 0x0003e20000000c00 */
[----:B------:R-:W-:Y:S01]  /*2fc0*/  F2FP.BF16.F32.PACK_AB R21, R7, R6 ;  /* 0x000000060715723e */ /* 0x000fe200000010ff */
[----:B------:R-:W-:Y:S01]  /*2fd0*/  NOP ;  /* 0x0000000000007918 */ /* 0x000fe20000000000 */
[----:B------:R-:W-:Y:S01]  /*2fe0*/  F2FP.BF16.F32.PACK_AB R22, R9, R8 ;  /* 0x000000080916723e */ /* 0x000fe200000010ff */
[----:B------:R-:W2:Y:S01]  /*2ff0*/  LDTM.x8 R12, tmem[UR10] ;  /* 0x0000000a000c79ee */ /* 0x000ea200081c0000 */
[----:B------:R-:W-:Y:S01]  /*3000*/  F2FP.BF16.F32.PACK_AB R23, R11, R10 ;  /* 0x0000000a0b17723e */ /* 0x000fe200000010ff */
[----:B------:R-:W-:Y:S01]  /*3010*/  ULOP3.LUT UR10, UR14, 0x20, URZ, 0xfc, !UPT ;  /* 0x000000200e0a7892 */ /* 0x000fe2000f8efcff */
[C---:B------:R-:W-:Y:S03]  /*3020*/  IADD3 R45, PT, PT, R44.reuse, UR7, R39 ;  /* 0x000000072c2d7c10 */ /* 0x040fe6000fffe027 */
[----:B------:R3:W-:Y:S01]  /*3030*/  STS.128 [R30], R20 ;  /* 0x000000141e007388 */ /* 0x0007e20000000c00 */
[----:B------:R-:W-:Y:S01]  /*3040*/  NOP ;  /* 0x0000000000007918 */ /* 0x000fe20000000000 */
[----:B--2---:R-:W2:Y:S01]  /*3050*/  LDTM.x8 R4, tmem[UR9] ;  /* 0x00000009000479ee */ /* 0x004ea200081c0000 */
[----:B------:R-:W-:Y:S01]  /*3060*/  ULOP3.LUT UR9, UR14, 0x28, URZ, 0xfc, !UPT ;  /* 0x000000280e097892 */ /* 0x000fe2000f8efcff */
[----:B------:R-:W-:Y:S02]  /*3070*/  F2FP.BF16.F32.PACK_AB R32, R13, R12 ;  /* 0x0000000c0d20723e */ /* 0x000fe400000010ff */
[----:B------:R-:W-:Y:S02]  /*3080*/  F2FP.BF16.F32.PACK_AB R33, R15, R14 ;  /* 0x0000000e0f21723e */ /* 0x000fe400000010ff */
[----:B------:R-:W-:Y:S02]  /*3090*/  F2FP.BF16.F32.PACK_AB R34, R17, R16 ;  /* 0x000000101122723e */ /* 0x000fe400000010ff */
[----:B------:R-:W-:Y:S02]  /*30a0*/  F2FP.BF16.F32.PACK_AB R35, R19, R18 ;  /* 0x000000121323723e */ /* 0x000fe400000010ff */
[----:B--2---:R-:W-:Y:S03]  /*30b0*/  F2FP.BF16.F32.PACK_AB R28, R5, R4 ;  /* 0x00000004051c723e */ /* 0x004fe600000010ff */
[----:B------:R2:W-:Y:S01]  /*30c0*/  STS.128 [R45], R32 ;  /* 0x000000202d007388 */ /* 0x0005e20000000c00 */
[----:B-1----:R-:W-:Y:S01]  /*30d0*/  F2FP.BF16.F32.PACK_AB R29, R7, R6 ;  /* 0x00000006071d723e */ /* 0x002fe200000010ff */
[----:B------:R-:W-:Y:S01]  /*30e0*/  NOP ;  /* 0x0000000000007918 */ /* 0x000fe20000000000 */
[----:B---3--:R-:W-:Y:S01]  /*30f0*/  F2FP.BF16.F32.PACK_AB R30, R9, R8 ;  /* 0x00000008091e723e */ /* 0x008fe200000010ff */
[----:B------:R-:W1:Y:S01]  /*3100*/  LDTM.x8 R12, tmem[UR10] ;  /* 0x0000000a000c79ee */ /* 0x000e6200081c0000 */
[----:B------:R-:W-:Y:S02]  /*3110*/  F2FP.BF16.F32.PACK_AB R31, R11, R10 ;  /* 0x0000000a0b1f723e */ /* 0x000fe400000010ff */
[C---:B------:R-:W-:Y:S05]  /*3120*/  IADD3 R22, PT, PT, R44.reuse, UR7, R38 ;  /* 0x000000072c167c10 */ /* 0x040fea000fffe026 */
[----:B------:R3:W-:Y:S01]  /*3130*/  STS.128 [R22], R28 ;  /* 0x0000001c16007388 */ /* 0x0007e20000000c00 */
[----:B------:R-:W-:Y:S01]  /*3140*/  NOP ;  /* 0x0000000000007918 */ /* 0x000fe20000000000 */
[----:B-1----:R-:W1:Y:S01]  /*3150*/  LDTM.x8 R4, tmem[UR9] ;  /* 0x00000009000479ee */ /* 0x002e6200081c0000 */
[----:B------:R-:W-:Y:S02]  /*3160*/  ULOP3.LUT UR9, UR14, 0x30, URZ, 0xfc, !UPT ;  /* 0x000000300e097892 */ /* 0x000fe4000f8efcff */
[----:B------:R-:W-:Y:S01]  /*3170*/  ULOP3.LUT UR14, UR14, 0x38, URZ, 0xfc, !UPT ;  /* 0x000000380e0e7892 */ /* 0x000fe2000f8efcff */
[----:B------:R-:W-:Y:S02]  /*3180*/  F2FP.BF16.F32.PACK_AB R24, R13, R12 ;  /* 0x0000000c0d18723e */ /* 0x000fe400000010ff */
[----:B------:R-:W-:Y:S02]  /*3190*/  F2FP.BF16.F32.PACK_AB R25, R15, R14 ;  /* 0x0000000e0f19723e */ /* 0x000fe400000010ff */
[----:B------:R-:W-:Y:S02]  /*31a0*/  F2FP.BF16.F32.PACK_AB R26, R17, R16 ;  /* 0x00000010111a723e */ /* 0x000fe400000010ff */
[----:B------:R-:W-:Y:S02]  /*31b0*/  F2FP.BF16.F32.PACK_AB R27, R19, R18 ;  /* 0x00000012131b723e */ /* 0x000fe400000010ff */
[C---:B--2---:R-:W-:Y:S02]  /*31c0*/  IADD3 R32, PT, PT, R44.reuse, UR7, R37 ;  /* 0x000000072c207c10 */ /* 0x044fe4000fffe025 */
[----:B-1----:R-:W-:Y:S03]  /*31d0*/  F2FP.BF16.F32.PACK_AB R20, R5, R4 ;  /* 0x000000040514723e */ /* 0x002fe600000010ff */
[----:B------:R-:W-:Y:S01]  /*31e0*/  STS.128 [R32], R24 ;  /* 0x0000001820007388 */ /* 0x000fe20000000c00 */
[----:B------:R-:W-:Y:S01]  /*31f0*/  F2FP.BF16.F32.PACK_AB R21, R7, R6 ;  /* 0x000000060715723e */ /* 0x000fe200000010ff */
[----:B------:R-:W-:Y:S01]  /*3200*/  NOP ;  /* 0x0000000000007918 */ /* 0x000fe20000000000 */
[----:B---3--:R-:W-:Y:S01]  /*3210*/  F2FP.BF16.F32.PACK_AB R22, R9, R8 ;  /* 0x000000080916723e */ /* 0x008fe200000010ff */
[----:B------:R-:W1:Y:S01]  /*3220*/  LDTM.x8 R12, tmem[UR9] ;  /* 0x00000009000c79ee */ /* 0x000e6200081c0000 */
[----:B------:R-:W-:Y:S02]  /*3230*/  F2FP.BF16.F32.PACK_AB R23, R11, R10 ;  /* 0x0000000a0b17723e */ /* 0x000fe400000010ff */
[C---:B------:R-:W-:Y:S05]  /*3240*/  IADD3 R28, PT, PT, R44.reuse, UR7, R36 ;  /* 0x000000072c1c7c10 */ /* 0x040fea000fffe024 */
[----:B------:R-:W-:Y:S01]  /*3250*/  STS.128 [R28], R20 ;  /* 0x000000141c007388 */ /* 0x000fe20000000c00 */
[----:B------:R-:W-:Y:S01]  /*3260*/  NOP ;  /* 0x0000000000007918 */ /* 0x000fe20000000000 */
[----:B-1----:R-:W1:Y:S01]  /*3270*/  LDTM.x8 R4, tmem[UR14] ;  /* 0x0000000e000479ee */ /* 0x002e6200081c0000 */
[----:B------:R-:W-:Y:S02]  /*3280*/  F2FP.BF16.F32.PACK_AB R12, R13, R12 ;  /* 0x0000000c0d0c723e */ /* 0x000fe400000010ff */
[----:B------:R-:W-:Y:S02]  /*3290*/  F2FP.BF16.F32.PACK_AB R13, R15, R14 ;  /* 0x0000000e0f0d723e */ /* 0x000fe400000010ff */
[----:B------:R-:W-:Y:S02]  /*32a0*/  F2FP.BF16.F32.PACK_AB R14, R17, R16 ;  /* 0x00000010110e723e */ /* 0x000fe400000010ff */
[----:B------:R-:W-:Y:S02]  /*32b0*/  F2FP.BF16.F32.PACK_AB R15, R19, R18 ;  /* 0x00000012130f723e */ /* 0x000fe400000010ff */
[----:B-1----:R-:W-:Y:S02]  /*32c0*/  F2FP.BF16.F32.PACK_AB R4, R5, R4 ;  /* 0x000000040504723e */ /* 0x002fe400000010ff */
[----:B------:R-:W-:Y:S02]  /*32d0*/  F2FP.BF16.F32.PACK_AB R5, R7, R6 ;  /* 0x000000060705723e */ /* 0x000fe400000010ff */
[----:B------:R-:W-:Y:S02]  /*32e0*/  F2FP.BF16.F32.PACK_AB R6, R9, R8 ;  /* 0x000000080906723e */ /* 0x000fe400000010ff */
[C---:B------:R-:W-:Y:S02]  /*32f0*/  IADD3 R8, PT, PT, R44.reuse, UR7, R3 ;  /* 0x000000072c087c10 */ /* 0x040fe4000fffe003 */
[----:B------:R-:W-:Y:S02]  /*3300*/  F2FP.BF16.F32.PACK_AB R7, R11, R10 ;  /* 0x0000000a0b07723e */ /* 0x000fe400000010ff */
[----:B------:R-:W-:Y:S01]  /*3310*/  IADD3 R44, PT, PT, R44, UR7, R2 ;  /* 0x000000072c2c7c10 */ /* 0x000fe2000fffe002 */
[----:B------:R1:W-:Y:S01]  /*3320*/  STS.128 [R8], R12 ;  /* 0x0000000c08007388 */ /* 0x0003e20000000c00 */
[----:B------:R-:W-:Y:S01]  /*3330*/  NOP ;  /* 0x0000000000007918 */ /* 0x000fe20000000000 */
[--C-:B------:R-:W-:Y:S02]  /*3340*/  SHF.R.U32.HI R9, RZ, 0x8, R0.reuse ;  /* 0x00000008ff097819 */ /* 0x100fe40000011600 */
[----:B------:R2:W-:Y:S01]  /*3350*/  STS.128 [R44], R4 ;  /* 0x000000042c007388 */ /* 0x0005e20000000c00 */
[----:B------:R-:W-:Y:S01]  /*3360*/  NOP ;  /* 0x0000000000007918 */ /* 0x000fe20000000000 */
[----:B------:R-:W-:Y:S01]  /*3370*/  SYNCS.ARRIVE.TRANS64.RED.A1T0 RZ, [UR8], RZ ;  /* 0x000000ffffff79a7 */ /* 0x000fe20008100408 */
[----:B------:R-:W-:Y:S01]  /*3380*/  ELECT P0, URZ, PT ;  /* 0x0000000000ff782f */ /* 0x000fe20003800000 */
[----:B------:R3:W-:Y:S06]  /*3390*/  MEMBAR.ALL.CTA ;  /* 0x0000000000007992 */ /* 0x0007ec0000008000 */
[----:B---3--:R-:W3:Y:S01]  /*33a0*/  FENCE.VIEW.ASYNC.S ;  /* 0x00000000000073c6 */ /* 0x008ee20000000000 */
[----:B------:R-:W-:Y:S04]  /*33b0*/  IMAD.HI.U32 R9, R9, 0x24924925, RZ ;  /* 0x2492492509097827 */ /* 0x000fe800078e00ff */
[C---:B------:R-:W-:Y:S02]  /*33c0*/  IMAD R0, R9.reuse, -0x700, R0 ;  /* 0xfffff90009007824 */ /* 0x040fe400078e0200 */
[----:B-1----:R-:W-:Y:S01]  /*33d0*/  IMAD.SHL.U32 R8, R9, 0x10, RZ ;  /* 0x0000001009087824 */ /* 0x002fe200078e00ff */
[----:B---3--:R-:W-:Y:S06]  /*33e0*/  BAR.SYNC.DEFER_BLOCKING 0x8, 0x20 ;  /* 0x0200800000007b1d */ /* 0x008fec0000010000 */
[----:B------:R-:W-:Y:S05]  /*33f0*/  @!P0 BRA `(.L_x_47) ;  /* 0x00000000005c8947 */ /* 0x000fea0003800000 */
[----:B--2---:R-:W-:Y:S02]  /*3400*/  VIADDMNMX.U32 R4, R43, -R8, 0x10, PT ;  /* 0x000000102b047446 */ /* 0x004fe40003800808 */
[----:B------:R-:W-:Y:S02]  /*3410*/  LOP3.LUT R7, R0, 0xffff, RZ, 0xc0, !PT ;  /* 0x0000ffff00077812 */ /* 0x000fe400078ec0ff */
[----:B------:R-:W-:Y:S02]  /*3420*/  MOV R6, 0x3440 ;  /* 0x0000344000067802 */ /* 0x000fe40000000f00 */
[----:B------:R-:W-:Y:S05]  /*3430*/  CALL.REL.NOINC `($__internal_3_$__cuda_sm20_div_u16) ;  /* 0x0000000c00ac7944 */ /* 0x000fea0003c00000 */
[----:B------:R-:W-:Y:S01]  /*3440*/  PRMT R5, R4, 0x9910, RZ ;  /* 0x0000991004057816 */ /* 0x000fe200000000ff */
[----:B------:R-:W-:Y:S01]  /*3450*/  UIADD3 UR16, UP0, UPT, UR12, 0x240, URZ ;  /* 0x000002400c107890 */ /* 0x000fe2000ff1e0ff */
[C---:B------:R-:W-:Y:S01]  /*3460*/  PRMT R4, R10.reuse, 0x9910, RZ ;  /* 0x000099100a047816 */ /* 0x040fe200000000ff */
[----:B------:R-:W-:Y:S01]  /*3470*/  UIADD3 UR8, UPT, UPT, UR7, UR5, URZ ;  /* 0x0000000507087290 */ /* 0x000fe2000fffe0ff */
[----:B------:R-:W-:Y:S01]  /*3480*/  R2UR UR15, R10 ;  /* 0x000000000a0f72ca */ /* 0x000fe200000e0000 */
[----:B------:R-:W-:Y:S02]  /*3490*/  UIADD3.X UR17, UPT, UPT, URZ, UR13, URZ, UP0, !UPT ;  /* 0x0000000dff117290 */ /* 0x000fe400087fe4ff */
[----:B------:R-:W-:Y:S04]  /*34a0*/  IMAD R4, R4, R5, RZ ;  /* 0x0000000504047224 */ /* 0x000fe800078e02ff */
[----:B------:R-:W-:Y:S05]  /*34b0*/  IMAD.MOV R4, RZ, RZ, -R4 ;  /* 0x000000ffff047224 */ /* 0x000fea00078e0a04 */
[----:B------:R-:W-:Y:S01]  /*34c0*/  PRMT R5, R4, 0x7710, RZ ;  /* 0x0000771004057816 */ /* 0x000fe200000000ff */
[----:B------:R-:W-:Y:S04]  /*34d0*/  USHF.L.U32 UR15, UR15, 0x6, URZ ;  /* 0x000000060f0f7899 */ /* 0x000fe800080006ff */
[----:B------:R-:W-:Y:S01]  /*34e0*/  IMAD.IADD R5, R0, 0x1, R5 ;  /* 0x0000000100057824 */ /* 0x000fe200078e0205 */
[----:B------:R-:W-:Y:S04]  /*34f0*/  ULOP3.LUT UR9, UR15, 0x3fffc0, URZ, 0xe2, !UPT ;  /* 0x003fffc00f097892 */ /* 0x000fe8000f8ee2ff */
[----:B------:R-:W-:Y:S05]  /*3500*/  LOP3.LUT R5, R5, 0xffff, RZ, 0xc0, !PT ;  /* 0x0000ffff05057812 */ /* 0x000fea00078ec0ff */
[----:B------:R-:W-:Y:S05]  /*3510*/  IMAD.IADD R5, R8, 0x1, R5 ;  /* 0x0000000108057824 */ /* 0x000fea00078e0205 */
[----:B------:R-:W-:Y:S11]  /*3520*/  R2UR UR14, R5 ;  /* 0x00000000050e72ca */ /* 0x000ff600000e0000 */
[----:B------:R-:W-:Y:S02]  /*3530*/  @!UPT UIADD3 URZ, UPT, UPT, URZ, URZ, URZ ;  /* 0x000000fffffff290 */ /* 0x000fe4000fffe0ff */
[----:B------:R-:W-:Y:S09]  /*3540*/  USHF.L.U32 UR10, UR14, 0x5, URZ ;  /* 0x000000050e0a7899 */ /* 0x000ff200080006ff */
[----:B------:R1:W-:Y:S02]  /*3550*/  UTMASTG.2D [UR8], [UR16] ;  /* 0x00000008100073b5 */ /* 0x0003e40008008000 */
[----:B-1----:R0:W-:Y:S02]  /*3560*/  UTMACMDFLUSH ;  /* 0x00000000000079b7 */ /* 0x0021e40000000000 */
.L_x_47:
[----:B------:R-:W-:Y:S05]  /*3570*/  BSYNC.RECONVERGENT B0 ;  /* 0x0000000000007941 */ /* 0x000fea0003800200 */
.L_x_46:
[----:B------:R-:W-:Y:S02]  /*3580*/  UIADD3 UR6, UPT, UPT, UR6, 0x1, URZ ;  /* 0x0000000106067890 */ /* 0x000fe4000fffe0ff */
[----:B------:R-:W-:Y:S02]  /*3590*/  ULOP3.LUT UR11, UR11, 0x1, URZ, 0xc, !UPT ;  /* 0x000000010b0b7892 */ /* 0x000fe4000f8e0cff */
[----:B------:R-:W-:Y:S06]  /*35a0*/  UIMAD UR5, UR6, 0x70, UR4 ;  /* 0x00000070060578a4 */ /* 0x000fec000f8e0204 */
[----:B------:R-:W-:Y:S02]  /*35b0*/  ISETP.LE.U32.AND P0, PT, R42, UR5, PT ;  /* 0x000000052a007c0c */ /* 0x000fe4000bf03070 */
[----:B------:R-:W-:Y:S11]  /*35c0*/  MOV R0, UR5 ;  /* 0x0000000500007c02 */ /* 0x000ff60008000f00 */
[----:B------:R-:W-:Y:S05]  /*35d0*/  @!P0 BRA `(.L_x_48) ;  /* 0xfffffff400f08947 */ /* 0x000fea000383ffff */
.L_x_44:
[----:B------:R-:W1:Y:S01]  /*35e0*/  S2UR UR5, SR_CgaCtaId ;  /* 0x00000000000579c3 */ /* 0x000e620000008800 */
[----:B------:R-:W-:Y:S01]  /*35f0*/  NOP ;  /* 0x0000000000007918 */ /* 0x000fe20000000000 */
[----:B------:R-:W-:Y:S02]  /*3600*/  UMOV UR4, 0x50 ;  /* 0x0000005000047882 */ /* 0x000fe40000000000 */
[----:B-1----:R-:W-:-:S09]  /*3610*/  ULEA UR5, UR5, UR4, 0x18 ;  /* 0x0000000405057291 */ /* 0x002fd2000f8ec0ff */
[----:B------:R-:W1:Y:S02]  /*3620*/  LDS R2, [UR5] ;  /* 0x00000005ff027984 */ /* 0x000e640008000800 */
[----:B-1----:R-:W-:-:S04]  /*3630*/  LOP3.LUT R0, R2, 0xff, RZ, 0xc0, !PT ;  /* 0x000000ff02007812 */ /* 0x002fc800078ec0ff */
[----:B------:R-:W-:-:S13]  /*3640*/  ISETP.NE.AND P0, PT, R0, 0xff, PT ;  /* 0x000000ff0000780c */ /* 0x000fda0003f05270 */
[----:B------:R-:W-:Y:S05]  /*3650*/  @P0 BRA `(.L_x_49) ;  /* 0x0000000000480947 */ /* 0x000fea0003800000 */
[----:B------:R-:W-:-:S04]  /*3660*/  SHF.R.U32.HI R0, RZ, 0x10, R2 ;  /* 0x00000010ff007819 */ /* 0x000fc80000011602 */
[----:B------:R-:W-:-:S04]  /*3670*/  LOP3.LUT R0, R0, 0x1, RZ, 0xc0, !PT ;  /* 0x0000000100007812 */ /* 0x000fc800078ec0ff */
[----:B------:R-:W-:-:S13]  /*3680*/  ISETP.NE.AND P0, PT, R0, 0x1, PT ;  /* 0x000000010000780c */ /* 0x000fda0003f05270 */
[----:B------:R-:W-:Y:S05]  /*3690*/  @P0 BRA `(.L_x_50) ;  /* 0x00000000002c0947 */ /* 0x000fea0003800000 */
[----:B------:R-:W1:Y:S01]  /*36a0*/  S2R R0, SR_LANEID ;  /* 0x0000000000007919 */ /* 0x000e620000000000 */
[----:B------:R-:W-:Y:S01]  /*36b0*/  IMAD.MOV.U32 R2, RZ, RZ, -0x10100 ;  /* 0xfffeff00ff027424 */ /* 0x000fe200078e00ff */
[----:B------:R-:W-:Y:S02]  /*36c0*/  VOTEU.ANY UR6, UPT, PT ;  /* 0x0000000000067886 */ /* 0x000fe400038e0100 */
[----:B------:R-:W-:Y:S01]  /*36d0*/  UFLO.U32 UR6, UR6 ;  /* 0x00000006000672bd */ /* 0x000fe200080e0000 */
[----:B------:R-:W3:Y:S05]  /*36e0*/  REDUX UR4, R2 ;  /* 0x00000000020473c4 */ /* 0x000eea0000000000 */
[----:B-1----:R-:W-:-:S02]  /*36f0*/  ISETP.EQ.U32.AND P0, PT, R0, UR6, PT ;  /* 0x0000000600007c0c */ /* 0x002fc4000bf02070 */
[----:B---3--:R-:W-:Y:S01]  /*3700*/  MOV R0, UR4 ;  /* 0x0000000400007c02 */ /* 0x008fe20008000f00 */
[----:B------:R-:W-:-:S05]  /*3710*/  UMOV UR4, 0xfffeff00 ;  /* 0xfffeff0000047882 */ /* 0x000fca0000000000 */
[----:B------:R1:W-:Y:S05]  /*3720*/  UTCATOMSWS.AND URZ, UR4 ;  /* 0x0000000400ff79e3 */ /* 0x0003ea0008000000 */
[----:B------:R1:W-:Y:S01]  /*3730*/  @P0 ATOMS.AND RZ, [UR5], R0 ;  /* 0x00000000ffff098c */ /* 0x0003e2000a800005 */
[----:B------:R-:W-:Y:S05]  /*3740*/  BRA `(.L_x_51) ;  /* 0x0000000000147947 */ /* 0x000fea0003800000 */
.L_x_50:
[----:B------:R-:W-:Y:S02]  /*3750*/  MOV R2, 0x3770 ;  /* 0x0000377000027802 */ /* 0x000fe40000000f00 */
[----:B--2---:R-:W-:Y:S05]  /*3760*/  CALL.REL.NOINC `($__internal_0_$__cuda_sm10x_tcgen05_guardrail_trap_col_being_dealloced_not_returned_by_alloc) ;  /* 0x0000000800bc7944 */ /* 0x004fea0003c00000 */
[----:B------:R-:W-:Y:S05]  /*3770*/  BRA `(.L_x_51) ;  /* 0x0000000000087947 */ /* 0x000fea0003800000 */
.L_x_49:
[----:B------:R-:W-:Y:S02]  /*3780*/  MOV R2, 0x37a0 ;  /* 0x000037a000027802 */ /* 0x000fe40000000f00 */
[----:B--2---:R-:W-:Y:S05]  /*3790*/  CALL.REL.NOINC `($__internal_2_$__cuda_sm10x_tcgen05_guardrail_trap_unallocated_columns_being_dealloced) ;  /* 0x0000000800c87944 */ /* 0x004fea0003c00000 */
.L_x_51:
[----:B------:R-:W-:Y:S01]  /*37a0*/  NOP ;  /* 0x0000000000007918 */ /* 0x000fe20000000000 */
[----:B-1----:R-:W-:Y:S05]  /*37b0*/  EXIT ;  /* 0x000000000000794d */ /* 0x002fea0003800000 */
.L_x_13:
[----:B------:R-:W-:Y:S02]  /*37c0*/  MOV R4, UR14 ;  /* 0x0000000e00047c02 */ /* 0x000fe40008000f00 */
[----:B------:R-:W-:Y:S02]  /*37d0*/  MOV R5, UR14 ;  /* 0x0000000e00057c02 */ /* 0x000fe40008000f00 */
[----:B------:R-:W-:-:S07]  /*37e0*/  MOV R0, UR9 ;  /* 0x0000000900007c02 */ /* 0x000fce0008000f00 */
.L_x_52:
[----:B-1----:R1:W2:Y:S02]  /*37f0*/  SYNCS.PHASECHK.TRANS64.TRYWAIT P0, [R0+URZ+0x36190], R5 ;  /* 0x03619005000075a7 */ /* 0x0022a400080011ff */
[----:B--2---:R-:W-:Y:S05]  /*3800*/  @!P0 NANOSLEEP.SYNCS 0x989680 ;  /* 0x009896800000895d */ /* 0x004fea0003900000 */
[----:B------:R-:W2:Y:S02]  /*3810*/  @!P0 SYNCS.PHASECHK.TRANS64 P0, [R0+URZ+0x36190], R5 ;  /* 0x03619005000085a7 */ /* 0x000ea400080010ff */
[----:B--2---:R-:W-:Y:S05]  /*3820*/  @!P0 BRA `(.L_x_52) ;  /* 0xfffffffc00f08947 */ /* 0x004fea000383ffff */
[----:B------:R-:W-:Y:S05]  /*3830*/  BRA `(.L_x_53) ;  /* 0xffffffd400107947 */ /* 0x000fea000383ffff */
.L_x_14:
[----:B------:R-:W-:Y:S02]  /*3840*/  MOV R2, UR14 ;  /* 0x0000000e00027c02 */ /* 0x000fe40008000f00 */
[----:B------:R-:W-:Y:S07]  /*3850*/  MOV R4, R5 ;  /* 0x0000000500047202 */ /* 0x000fee0000000f00 */
.L_x_54:
[----:B-1----:R1:W2:Y:S02]  /*3860*/  SYNCS.PHASECHK.TRANS64.TRYWAIT P0, [R2+URZ+0x36100], R5 ;  /* 0x03610005020075a7 */ /* 0x0022a400080011ff */
[----:B--2---:R-:W-:Y:S05]  /*3870*/  @!P0 NANOSLEEP.SYNCS 0x989680 ;  /* 0x009896800000895d */ /* 0x004fea0003900000 */
[----:B------:R-:W2:Y:S02]  /*3880*/  @!P0 SYNCS.PHASECHK.TRANS64 P0, [R2+URZ+0x36100], R5 ;  /* 0x03610005020085a7 */ /* 0x000ea400080010ff */
[----:B--2---:R-:W-:Y:S05]  /*3890*/  @!P0 BRA `(.L_x_54) ;  /* 0xfffffffc00f08947 */ /* 0x004fea000383ffff */
[----:B------:R-:W-:Y:S05]  /*38a0*/  BRA `(.L_x_55) ;  /* 0xffffffd4001c7947 */ /* 0x000fea000383ffff */
.L_x_16:
[----:B------:R-:W-:Y:S02]  /*38b0*/  MOV R0, UR9 ;  /* 0x0000000900007c02 */ /* 0x000fe40008000f00 */
[----:B------:R-:W-:Y:S07]  /*38c0*/  MOV R4, R5 ;  /* 0x0000000500047202 */ /* 0x000fee0000000f00 */
.L_x_56:
[----:B-1----:R1:W2:Y:S02]  /*38d0*/  SYNCS.PHASECHK.TRANS64.TRYWAIT P0, [R0+URZ+0x36100], R5 ;  /* 0x03610005000075a7 */ /* 0x0022a400080011ff */
[----:B--2---:R-:W-:Y:S05]  /*38e0*/  @!P0 NANOSLEEP.SYNCS 0x989680 ;  /* 0x009896800000895d */ /* 0x004fea0003900000 */
[----:B------:R-:W2:Y:S02]  /*38f0*/  @!P0 SYNCS.PHASECHK.TRANS64 P0, [R0+URZ+0x36100], R5 ;  /* 0x03610005000085a7 */ /* 0x000ea400080010ff */
[----:B--2---:R-:W-:Y:S05]  /*3900*/  @!P0 BRA `(.L_x_56) ;  /* 0xfffffffc00f08947 */ /* 0x004fea000383ffff */
[----:B------:R-:W-:Y:S05]  /*3910*/  BRA `(.L_x_57) ;  /* 0xffffffd400dc7947 */ /* 0x000fea000383ffff */
.L_x_20:
[----:B------:R-:W-:Y:S02]  /*3920*/  SHF.L.U32 R6, R3, 0x1f, RZ ;  /* 0x0000001f03067819 */ /* 0x000fe400000006ff */
[----:B------:R-:W-:Y:S02]  /*3930*/  MOV R0, UR7 ;  /* 0x0000000700007c02 */ /* 0x000fe40008000f00 */
[----:B------:R-:W-:Y:S07]  /*3940*/  MOV R7, R6 ;  /* 0x0000000600077202 */ /* 0x000fee0000000f00 */
.L_x_58:
[----:B-1----:R1:W2:Y:S02]  /*3950*/  SYNCS.PHASECHK.TRANS64.TRYWAIT P0, [R0+URZ+0x36080], R7 ;  /* 0x03608007000075a7 */ /* 0x0022a400080011ff */
[----:B--2---:R-:W-:Y:S05]  /*3960*/  @!P0 NANOSLEEP.SYNCS 0x989680 ;  /* 0x009896800000895d */ /* 0x004fea0003900000 */
[----:B------:R-:W2:Y:S02]  /*3970*/  @!P0 SYNCS.PHASECHK.TRANS64 P0, [R0+URZ+0x36080], R7 ;  /* 0x03608007000085a7 */ /* 0x000ea400080010ff */
[----:B--2---:R-:W-:Y:S05]  /*3980*/  @!P0 BRA `(.L_x_58) ;  /* 0xfffffffc00f08947 */ /* 0x004fea000383ffff */
[----:B------:R-:W-:Y:S05]  /*3990*/  BRA `(.L_x_59) ;  /* 0xffffffdc00947947 */ /* 0x000fea000383ffff */
.L_x_21:
[----:B-1----:R-:W-:Y:S02]  /*39a0*/  MOV R0, UR7 ;  /* 0x0000000700007c02 */ /* 0x002fe40008000f00 */
[-C--:B------:R-:W-:Y:S02]  /*39b0*/  MOV R6, R2.reuse ;  /* 0x0000000200067202 */ /* 0x080fe40000000f00 */
[----:B------:R-:W-:Y:S07]  /*39c0*/  MOV R7, R2 ;  /* 0x0000000200077202 */ /* 0x000fee0000000f00 */
.L_x_60:
[----:B-1----:R1:W2:Y:S02]  /*39d0*/  SYNCS.PHASECHK.TRANS64.TRYWAIT P0, [R0+URZ+0x36088], R7 ;  /* 0x03608807000075a7 */ /* 0x0022a400080011ff */
[----:B--2---:R-:W-:Y:S05]  /*39e0*/  @!P0 NANOSLEEP.SYNCS 0x989680 ;  /* 0x009896800000895d */ /* 0x004fea0003900000 */
[----:B------:R-:W2:Y:S02]  /*39f0*/  @!P0 SYNCS.PHASECHK.TRANS64 P0, [R0+URZ+0x36088], R7 ;  /* 0x03608807000085a7 */ /* 0x000ea400080010ff */
[----:B--2---:R-:W-:Y:S05]  /*3a00*/  @!P0 BRA `(.L_x_60) ;  /* 0xfffffffc00f08947 */ /* 0x004fea000383ffff */
[----:B------:R-:W-:Y:S05]  /*3a10*/  BRA `(.L_x_61) ;  /* 0xffffffdc00cc7947 */ /* 0x000fea000383ffff */
.L_x_22:
[----:B-1----:R-:W-:Y:S02]  /*3a20*/  MOV R0, UR7 ;  /* 0x0000000700007c02 */ /* 0x002fe40008000f00 */
[-C--:B------:R-:W-:Y:S02]  /*3a30*/  MOV R6, R2.reuse ;  /* 0x0000000200067202 */ /* 0x080fe40000000f00 */
[----:B------:R-:W-:Y:S07]  /*3a40*/  MOV R7, R2 ;  /* 0x0000000200077202 */ /* 0x000fee0000000f00 */
.L_x_62:
[----:B-1----:R1:W2:Y:S02]  /*3a50*/  SYNCS.PHASECHK.TRANS64.TRYWAIT P0, [R0+URZ+0x36090], R7 ;  /* 0x03609007000075a7 */ /* 0x0022a400080011ff */
[----:B--2---:R-:W-:Y:S05]  /*3a60*/  @!P0 NANOSLEEP.SYNCS 0x989680 ;  /* 0x009896800000895d */ /* 0x004fea0003900000 */
[----:B------:R-:W2:Y:S02]  /*3a70*/  @!P0 SYNCS.PHASECHK.TRANS64 P0, [R0+URZ+0x36090], R7 ;  /* 0x03609007000085a7 */ /* 0x000ea400080010ff */
[----:B--2---:R-:W-:Y:S05]  /*3a80*/  @!P0 BRA `(.L_x_62) ;  /* 0xfffffffc00f08947 */ /* 0x004fea000383ffff */
[----:B------:R-:W-:Y:S05]  /*3a90*/  BRA `(.L_x_63) ;  /* 0xffffffdc00d87947 */ /* 0x000fea000383ffff */
.L_x_23:
[----:B-1----:R-:W-:Y:S02]  /*3aa0*/  MOV R0, UR7 ;  /* 0x0000000700007c02 */ /* 0x002fe40008000f00 */
[-C--:B------:R-:W-:Y:S02]  /*3ab0*/  MOV R6, R2.reuse ;  /* 0x0000000200067202 */ /* 0x080fe40000000f00 */
[----:B------:R-:W-:Y:S07]  /*3ac0*/  MOV R7, R2 ;  /* 0x0000000200077202 */ /* 0x000fee0000000f00 */
.L_x_64:
[----:B-1----:R1:W2:Y:S02]  /*3ad0*/  SYNCS.PHASECHK.TRANS64.TRYWAIT P0, [R0+URZ+0x36098], R7 ;  /* 0x03609807000075a7 */ /* 0x0022a400080011ff */
[----:B--2---:R-:W-:Y:S05]  /*3ae0*/  @!P0 NANOSLEEP.SYNCS 0x989680 ;  /* 0x009896800000895d */ /* 0x004fea0003900000 */
[----:B------:R-:W2:Y:S02]  /*3af0*/  @!P0 SYNCS.PHASECHK.TRANS64 P0, [R0+URZ+0x36098], R7 ;  /* 0x03609807000085a7 */ /* 0x000ea400080010ff */
[----:B--2---:R-:W-:Y:S05]  /*3b00*/  @!P0 BRA `(.L_x_64) ;  /* 0xfffffffc00f08947 */ /* 0x004fea000383ffff */
[----:B------:R-:W-:Y:S05]  /*3b10*/  BRA `(.L_x_65) ;  /* 0xffffffdc00ec7947 */ /* 0x000fea000383ffff */
.L_x_24:
[----:B-1----:R-:W-:Y:S02]  /*3b20*/  MOV R0, UR7 ;  /* 0x0000000700007c02 */ /* 0x002fe40008000f00 */
[-C--:B------:R-:W-:Y:S02]  /*3b30*/  MOV R6, R2.reuse ;  /* 0x0000000200067202 */ /* 0x080fe40000000f00 */
[----:B------:R-:W-:Y:S07]  /*3b40*/  MOV R7, R2 ;  /* 0x0000000200077202 */ /* 0x000fee0000000f00 */
.L_x_66:
[----:B-1----:R1:W2:Y:S02]  /*3b50*/  SYNCS.PHASECHK.TRANS64.TRYWAIT P0, [R0+URZ+0x360a0], R7 ;  /* 0x0360a007000075a7 */ /* 0x0022a400080011ff */
[----:B--2---:R-:W-:Y:S05]  /*3b60*/  @!P0 NANOSLEEP.SYNCS 0x989680 ;  /* 0x009896800000895d */ /* 0x004fea0003900000 */
[----:B------:R-:W2:Y:S02]  /*3b70*/  @!P0 SYNCS.PHASECHK.TRANS64 P0, [R0+URZ+0x360a0], R7 ;  /* 0x0360a007000085a7 */ /* 0x000ea400080010ff */
[----:B--2---:R-:W-:Y:S05]  /*3b80*/  @!P0 BRA `(.L_x_66) ;  /* 0xfffffffc00f08947 */ /* 0x004fea000383ffff */
[----:B------:R-:W-:Y:S05]  /*3b90*/  BRA `(.L_x_67) ;  /* 0xffffffe000007947 */ /* 0x000fea000383ffff */
.L_x_25:
[----:B-1----:R-:W-:Y:S02]  /*3ba0*/  MOV R0, UR7 ;  /* 0x0000000700007c02 */ /* 0x002fe40008000f00 */
[-C--:B------:R-:W-:Y:S02]  /*3bb0*/  MOV R6, R2.reuse ;  /* 0x0000000200067202 */ /* 0x080fe40000000f00 */
[----:B------:R-:W-:Y:S07]  /*3bc0*/  MOV R7, R2 ;  /* 0x0000000200077202 */ /* 0x000fee0000000f00 */
.L_x_68:
[----:B-1----:R1:W2:Y:S02]  /*3bd0*/  SYNCS.PHASECHK.TRANS64.TRYWAIT P0, [R0+URZ+0x360a8], R7 ;  /* 0x0360a807000075a7 */ /* 0x0022a400080011ff */
[----:B--2---:R-:W-:Y:S05]  /*3be0*/  @!P0 NANOSLEEP.SYNCS 0x989680 ;  /* 0x009896800000895d */ /* 0x004fea0003900000 */
[----:B------:R-:W2:Y:S02]  /*3bf0*/  @!P0 SYNCS.PHASECHK.TRANS64 P0, [R0+URZ+0x360a8], R7 ;  /* 0x0360a807000085a7 */ /* 0x000ea400080010ff */
[----:B--2---:R-:W-:Y:S05]  /*3c00*/  @!P0 BRA `(.L_x_68) ;  /* 0xfffffffc00f08947 */ /* 0x004fea000383ffff */
[----:B------:R-:W-:Y:S05]  /*3c10*/  BRA `(.L_x_69) ;  /* 0xffffffe000347947 */ /* 0x000fea000383ffff */
.L_x_26:
[----:B-1----:R-:W-:Y:S02]  /*3c20*/  MOV R0, UR7 ;  /* 0x0000000700007c02 */ /* 0x002fe40008000f00 */
[-C--:B------:R-:W-:Y:S02]  /*3c30*/  MOV R6, R2.reuse ;  /* 0x0000000200067202 */ /* 0x080fe40000000f00 */
[----:B------:R-:W-:Y:S07]  /*3c40*/  MOV R7, R2 ;  /* 0x0000000200077202 */ /* 0x000fee0000000f00 */
.L_x_70:
[----:B-1----:R1:W2:Y:S02]  /*3c50*/  SYNCS.PHASECHK.TRANS64.TRYWAIT P0, [R0+URZ+0x360b0], R7 ;  /* 0x0360b007000075a7 */ /* 0x0022a400080011ff */
[----:B--2---:R-:W-:Y:S05]  /*3c60*/  @!P0 NANOSLEEP.SYNCS 0x989680 ;  /* 0x009896800000895d */ /* 0x004fea0003900000 */
[----:B------:R-:W2:Y:S02]  /*3c70*/  @!P0 SYNCS.PHASECHK.TRANS64 P0, [R0+URZ+0x360b0], R7 ;  /* 0x0360b007000085a7 */ /* 0x000ea400080010ff */
[----:B--2---:R-:W-:Y:S05]  /*3c80*/  @!P0 BRA `(.L_x_70) ;  /* 0xfffffffc00f08947 */ /* 0x004fea000383ffff */
[----:B------:R-:W-:Y:S05]  /*3c90*/  BRA `(.L_x_71) ;  /* 0xffffffe000407947 */ /* 0x000fea000383ffff */
.L_x_27:
[----:B-1----:R-:W-:Y:S02]  /*3ca0*/  MOV R0, UR7 ;  /* 0x0000000700007c02 */ /* 0x002fe40008000f00 */
[-C--:B------:R-:W-:Y:S02]  /*3cb0*/  MOV R6, R2.reuse ;  /* 0x0000000200067202 */ /* 0x080fe40000000f00 */
[----:B------:R-:W-:Y:S07]  /*3cc0*/  MOV R7, R2 ;  /* 0x0000000200077202 */ /* 0x000fee0000000f00 */
.L_x_72:
[----:B-1----:R1:W2:Y:S02]  /*3cd0*/  SYNCS.PHASECHK.TRANS64.TRYWAIT P0, [R0+URZ+0x360b8], R7 ;  /* 0x0360b807000075a7 */ /* 0x0022a400080011ff */
[----:B--2---:R-:W-:Y:S05]  /*3ce0*/  @!P0 NANOSLEEP.SYNCS 0x989680 ;  /* 0x009896800000895d */ /* 0x004fea0003900000 */
[----:B------:R-:W2:Y:S02]  /*3cf0*/  @!P0 SYNCS.PHASECHK.TRANS64 P0, [R0+URZ+0x360b8], R7 ;  /* 0x0360b807000085a7 */ /* 0x000ea400080010ff */
[----:B--2---:R-:W-:Y:S05]  /*3d00*/  @!P0 BRA `(.L_x_72) ;  /* 0xfffffffc00f08947 */ /* 0x004fea000383ffff */
[----:B------:R-:W-:Y:S05]  /*3d10*/  BRA `(.L_x_73) ;  /* 0xffffffe000547947 */ /* 0x000fea000383ffff */
.L_x_28:
[----:B-1----:R-:W-:Y:S02]  /*3d20*/  MOV R0, UR7 ;  /* 0x0000000700007c02 */ /* 0x002fe40008000f00 */
[-C--:B------:R-:W-:Y:S02]  /*3d30*/  MOV R6, R2.reuse ;  /* 0x0000000200067202 */ /* 0x080fe40000000f00 */
[----:B------:R-:W-:Y:S07]  /*3d40*/  MOV R7, R2 ;  /* 0x0000000200077202 */ /* 0x000fee0000000f00 */
.L_x_74:
[----:B-1----:R1:W2:Y:S02]  /*3d50*/  SYNCS.PHASECHK.TRANS64.TRYWAIT P0, [R0+URZ+0x360c0], R7 ;  /* 0x0360c007000075a7 */ /* 0x0022a400080011ff */
[----:B--2---:R-:W-:Y:S05]  /*3d60*/  @!P0 NANOSLEEP.SYNCS 0x989680 ;  /* 0x009896800000895d */ /* 0x004fea0003900000 */
[----:B------:R-:W2:Y:S02]  /*3d70*/  @!P0 SYNCS.PHASECHK.TRANS64 P0, [R0+URZ+0x360c0], R7 ;  /* 0x0360c007000085a7 */ /* 0x000ea400080010ff */
[----:B--2---:R-:W-:Y:S05]  /*3d80*/  @!P0 BRA `(.L_x_74) ;  /* 0xfffffffc00f08947 */ /* 0x004fea000383ffff */
[----:B------:R-:W-:Y:S05]  /*3d90*/  BRA `(.L_x_75) ;  /* 0xffffffe000687947 */ /* 0x000fea000383ffff */
.L_x_29:
[----:B-1----:R-:W-:Y:S02]  /*3da0*/  MOV R0, UR7 ;  /* 0x0000000700007c02 */ /* 0x002fe40008000f00 */
[-C--:B------:R-:W-:Y:S02]  /*3db0*/  MOV R6, R2.reuse ;  /* 0x0000000200067202 */ /* 0x080fe40000000f00 */
[----:B------:R-:W-:Y:S07]  /*3dc0*/  MOV R7, R2 ;  /* 0x0000000200077202 */ /* 0x000fee0000000f00 */
.L_x_76:
[----:B-1----:R1:W2:Y:S02]  /*3dd0*/  SYNCS.PHASECHK.TRANS64.TRYWAIT P0, [R0+URZ+0x360c8], R7 ;  /* 0x0360c807000075a7 */ /* 0x0022a400080011ff */
[----:B--2---:R-:W-:Y:S05]  /*3de0*/  @!P0 NANOSLEEP.SYNCS 0x989680 ;  /* 0x009896800000895d */ /* 0x004fea0003900000 */
[----:B------:R-:W2:Y:S02]  /*3df0*/  @!P0 SYNCS.PHASECHK.TRANS64 P0, [R0+URZ+0x360c8], R7 ;  /* 0x0360c807000085a7 */ /* 0x000ea400080010ff */
[----:B--2---:R-:W-:Y:S05]  /*3e00*/  @!P0 BRA `(.L_x_76) ;  /* 0xfffffffc00f08947 */ /* 0x004fea000383ffff */
[----:B------:R-:W-:Y:S05]  /*3e10*/  BRA `(.L_x_77) ;  /* 0xffffffe0009c7947 */ /* 0x000fea000383ffff */
.L_x_30:
[----:B-1----:R-:W-:Y:S02]  /*3e20*/  MOV R0, UR7 ;  /* 0x0000000700007c02 */ /* 0x002fe40008000f00 */
[-C--:B------:R-:W-:Y:S02]  /*3e30*/  MOV R6, R2.reuse ;  /* 0x0000000200067202 */ /* 0x080fe40000000f00 */
[----:B------:R-:W-:Y:S07]  /*3e40*/  MOV R7, R2 ;  /* 0x0000000200077202 */ /* 0x000fee0000000f00 */
.L_x_78:
[----:B-1----:R1:W2:Y:S02]  /*3e50*/  SYNCS.PHASECHK.TRANS64.TRYWAIT P0, [R0+URZ+0x360d0], R7 ;  /* 0x0360d007000075a7 */ /* 0x0022a400080011ff */
[----:B--2---:R-:W-:Y:S05]  /*3e60*/  @!P0 NANOSLEEP.SYNCS 0x989680 ;  /* 0x009896800000895d */ /* 0x004fea0003900000 */
[----:B------:R-:W2:Y:S02]  /*3e70*/  @!P0 SYNCS.PHASECHK.TRANS64 P0, [R0+URZ+0x360d0], R7 ;  /* 0x0360d007000085a7 */ /* 0x000ea400080010ff */
[----:B--2---:R-:W-:Y:S05]  /*3e80*/  @!P0 BRA `(.L_x_78) ;  /* 0xfffffffc00f08947 */ /* 0x004fea000383ffff */
[----:B------:R-:W-:Y:S05]  /*3e90*/  BRA `(.L_x_79) ;  /* 0xffffffe000a87947 */ /* 0x000fea000383ffff */
.L_x_31:
[----:B-1----:R-:W-:Y:S02]  /*3ea0*/  MOV R0, UR7 ;  /* 0x0000000700007c02 */ /* 0x002fe40008000f00 */
[-C--:B------:R-:W-:Y:S02]  /*3eb0*/  MOV R6, R2.reuse ;  /* 0x0000000200067202 */ /* 0x080fe40000000f00 */
[----:B------:R-:W-:Y:S07]  /*3ec0*/  MOV R7, R2 ;  /* 0x0000000200077202 */ /* 0x000fee0000000f00 */
.L_x_80:
[----:B-1----:R1:W2:Y:S02]  /*3ed0*/  SYNCS.PHASECHK.TRANS64.TRYWAIT P0, [R0+URZ+0x360d8], R7 ;  /* 0x0360d807000075a7 */ /* 0x0022a400080011ff */
[----:B--2---:R-:W-:Y:S05]  /*3ee0*/  @!P0 NANOSLEEP.SYNCS 0x989680 ;  /* 0x009896800000895d */ /* 0x004fea0003900000 */
[----:B------:R-:W2:Y:S02]  /*3ef0*/  @!P0 SYNCS.PHASECHK.TRANS64 P0, [R0+URZ+0x360d8], R7 ;  /* 0x0360d807000085a7 */ /* 0x000ea400080010ff */
[----:B--2---:R-:W-:Y:S05]  /*3f00*/  @!P0 BRA `(.L_x_80) ;  /* 0xfffffffc00f08947 */ /* 0x004fea000383ffff */
[----:B------:R-:W-:Y:S05]  /*3f10*/  BRA `(.L_x_81) ;  /* 0xffffffe000bc7947 */ /* 0x000fea000383ffff */
.L_x_32:
[----:B-1----:R-:W-:Y:S02]  /*3f20*/  MOV R0, UR7 ;  /* 0x0000000700007c02 */ /* 0x002fe40008000f00 */
[-C--:B------:R-:W-:Y:S02]  /*3f30*/  MOV R6, R2.reuse ;  /* 0x0000000200067202 */ /* 0x080fe40000000f00 */
[----:B------:R-:W-:Y:S07]  /*3f40*/  MOV R7, R2 ;  /* 0x0000000200077202 */ /* 0x000fee0000000f00 */
.L_x_82:
[----:B-1----:R1:W2:Y:S02]  /*3f50*/  SYNCS.PHASECHK.TRANS64.TRYWAIT P0, [R0+URZ+0x360e0], R7 ;  /* 0x0360e007000075a7 */ /* 0x0022a400080011ff */
[----:B--2---:R-:W-:Y:S05]  /*3f60*/  @!P0 NANOSLEEP.SYNCS 0x989680 ;  /* 0x009896800000895d */ /* 0x004fea0003900000 */
[----:B------:R-:W2:Y:S02]  /*3f70*/  @!P0 SYNCS.PHASECHK.TRANS64 P0, [R0+URZ+0x360e0], R7 ;  /* 0x0360e007000085a7 */ /* 0x000ea400080010ff */
[----:B--2---:R-:W-:Y:S05]  /*3f80*/  @!P0 BRA `(.L_x_82) ;  /* 0xfffffffc00f08947 */ /* 0x004fea000383ffff */
[----:B------:R-:W-:Y:S05]  /*3f90*/  BRA `(.L_x_83) ;  /* 0xffffffe000d07947 */ /* 0x000fea000383ffff */
.L_x_33:
[----:B-1----:R-:W-:Y:S02]  /*3fa0*/  MOV R0, UR7 ;  /* 0x0000000700007c02 */ /* 0x002fe40008000f00 */
[-C--:B------:R-:W-:Y:S02]  /*3fb0*/  MOV R6, R2.reuse ;  /* 0x0000000200067202 */ /* 0x080fe40000000f00 */
[----:B------:R-:W-:Y:S07]  /*3fc0*/  MOV R7, R2 ;  /* 0x0000000200077202 */ /* 0x000fee0000000f00 */
.L_x_84:
[----:B-1----:R1:W2:Y:S02]  /*3fd0*/  SYNCS.PHASECHK.TRANS64.TRYWAIT P0, [R0+URZ+0x360e8], R7 ;  /* 0x0360e807000075a7 */ /* 0x0022a400080011ff */
[----:B--2---:R-:W-:Y:S05]  /*3fe0*/  @!P0 NANOSLEEP.SYNCS 0x989680 ;  /* 0x009896800000895d */ /* 0x004fea0003900000 */
[----:B------:R-:W2:Y:S02]  /*3ff0*/  @!P0 SYNCS.PHASECHK.TRANS64 P0, [R0+URZ+0x360e8], R7 ;  /* 0x0360e807000085a7 */ /* 0x000ea400080010ff */
[----:B--2---:R-:W-:Y:S05]  /*4000*/  @!P0 BRA `(.L_x_84) ;  /* 0xfffffffc00f08947 */ /* 0x004fea000383ffff */
[----:B------:R-:W-:Y:S05]  /*4010*/  BRA `(.L_x_85) ;  /* 0xffffffe400047947 */ /* 0x000fea000383ffff */
.L_x_34:
[----:B-1----:R-:W-:Y:S02]  /*4020*/  MOV R0, UR7 ;  /* 0x0000000700007c02 */ /* 0x002fe40008000f00 */
[-C--:B------:R-:W-:Y:S02]  /*4030*/  MOV R6, R2.reuse ;  /* 0x0000000200067202 */ /* 0x080fe40000000f00 */
[----:B------:R-:W-:Y:S07]  /*4040*/  MOV R7, R2 ;  /* 0x0000000200077202 */ /* 0x000fee0000000f00 */
.L_x_86:
[----:B-1----:R1:W2:Y:S02]  /*4050*/  SYNCS.PHASECHK.TRANS64.TRYWAIT P0, [R0+URZ+0x360f0], R7 ;  /* 0x0360f007000075a7 */ /* 0x0022a400080011ff */
[----:B--2---:R-:W-:Y:S05]  /*4060*/  @!P0 NANOSLEEP.SYNCS 0x989680 ;  /* 0x009896800000895d */ /* 0x004fea0003900000 */
[----:B------:R-:W2:Y:S02]  /*4070*/  @!P0 SYNCS.PHASECHK.TRANS64 P0, [R0+URZ+0x360f0], R7 ;  /* 0x0360f007000085a7 */ /* 0x000ea400080010ff */
[----:B--2---:R-:W-:Y:S05]  /*4080*/  @!P0 BRA `(.L_x_86) ;  /* 0xfffffffc00f08947 */ /* 0x004fea000383ffff */
[----:B------:R-:W-:Y:S05]  /*4090*/  BRA `(.L_x_87) ;  /* 0xffffffe400107947 */ /* 0x000fea000383ffff */
.L_x_35:
[----:B-1----:R-:W-:Y:S02]  /*40a0*/  MOV R0, UR7 ;  /* 0x0000000700007c02 */ /* 0x002fe40008000f00 */
[-C--:B------:R-:W-:Y:S02]  /*40b0*/  MOV R6, R2.reuse ;  /* 0x0000000200067202 */ /* 0x080fe40000000f00 */
[----:B------:R-:W-:Y:S07]  /*40c0*/  MOV R7, R2 ;  /* 0x0000000200077202 */ /* 0x000fee0000000f00 */
.L_x_88:
[----:B-1----:R1:W2:Y:S02]  /*40d0*/  SYNCS.PHASECHK.TRANS64.TRYWAIT P0, [R0+URZ+0x360f8], R7 ;  /* 0x0360f807000075a7 */ /* 0x0022a400080011ff */
[----:B--2---:R-:W-:Y:S05]  /*40e0*/  @!P0 NANOSLEEP.SYNCS 0x989680 ;  /* 0x009896800000895d */ /* 0x004fea0003900000 */
[----:B------:R-:W2:Y:S02]  /*40f0*/  @!P0 SYNCS.PHASECHK.TRANS64 P0, [R0+URZ+0x360f8], R7 ;  /* 0x0360f807000085a7 */ /* 0x000ea400080010ff */
[----:B--2---:R-:W-:Y:S05]  /*4100*/  @!P0 BRA `(.L_x_88) ;  /* 0xfffffffc00f08947 */ /* 0x004fea000383ffff */
[----:B------:R-:W-:Y:S05]  /*4110*/  BRA `(.L_x_89) ;  /* 0xffffffe400047947 */ /* 0x000fea000383ffff */
.L_x_38:
[----:B------:R-:W-:-:S07]  /*4120*/  MOV R10, R11 ;  /* 0x0000000b000a7202 */ /* 0x000fce0000000f00 */
.L_x_90:
[----:B-1----:R1:W2:Y:S02]  /*4130*/  SYNCS.PHASECHK.TRANS64.TRYWAIT P0, [R6+URZ+0x36000], R11 ;  /* 0x0360000b060075a7 */ /* 0x0022a400080011ff */
[----:B--2---:R-:W-:Y:S05]  /*4140*/  @!P0 NANOSLEEP.SYNCS 0x989680 ;  /* 0x009896800000895d */ /* 0x004fea0003900000 */
[----:B------:R-:W2:Y:S02]  /*4150*/  @!P0 SYNCS.PHASECHK.TRANS64 P0, [R6+URZ+0x36000], R11 ;  /* 0x0360000b060085a7 */ /* 0x000ea400080010ff */
[----:B--2---:R-:W-:Y:S05]  /*4160*/  @!P0 BRA `(.L_x_90) ;  /* 0xfffffffc00f08947 */ /* 0x004fea000383ffff */
[----:B------:R-:W-:Y:S05]  /*4170*/  BRA `(.L_x_91) ;  /* 0xffffffe400dc7947 */ /* 0x000fea000383ffff */
.L_x_40:
[----:B-1---5:R-:W-:-:S07]  /*4180*/  MOV R6, R7 ;  /* 0x0000000700067202 */ /* 0x022fce0000000f00 */
.L_x_92:
[----:B-1----:R1:W2:Y:S02]  /*4190*/  SYNCS.PHASECHK.TRANS64.TRYWAIT P0, [R2+URZ+0x36000], R7 ;  /* 0x03600007020075a7 */ /* 0x0022a400080011ff */
[----:B--2---:R-:W-:Y:S05]  /*41a0*/  @!P0 NANOSLEEP.SYNCS 0x989680 ;  /* 0x009896800000895d */ /* 0x004fea0003900000 */
[----:B------:R-:W2:Y:S02]  /*41b0*/  @!P0 SYNCS.PHASECHK.TRANS64 P0, [R2+URZ+0x36000], R7 ;  /* 0x03600007020085a7 */ /* 0x000ea400080010ff */
[----:B--2---:R-:W-:Y:S05]  /*41c0*/  @!P0 BRA `(.L_x_92) ;  /* 0xfffffffc00f08947 */ /* 0x004fea000383ffff */
[----:B------:R-:W-:Y:S05]  /*41d0*/  BRA `(.L_x_93) ;  /* 0xffffffe800487947 */ /* 0x000fea000383ffff */
.L_x_45:
[----:B------:R-:W-:Y:S02]  /*41e0*/  MOV R6, UR5 ;  /* 0x0000000500067c02 */ /* 0x000fe40008000f00 */
[----:B------:R-:W-:Y:S02]  /*41f0*/  MOV R7, UR5 ;  /* 0x0000000500077c02 */ /* 0x000fe40008000f00 */
[----:B------:R-:W-:Y:S07]  /*4200*/  MOV R4, UR8 ;  /* 0x0000000800047c02 */ /* 0x000fee0008000f00 */
.L_x_94:
[----:B-1----:R1:W2:Y:S02]  /*4210*/  SYNCS.PHASECHK.TRANS64.TRYWAIT P0, [R4+URZ+0x36180], R7 ;  /* 0x03618007040075a7 */ /* 0x0022a400080011ff */
[----:B--2---:R-:W-:Y:S05]  /*4220*/  @!P0 NANOSLEEP.SYNCS 0x989680 ;  /* 0x009896800000895d */ /* 0x004fea0003900000 */
[----:B------:R-:W2:Y:S02]  /*4230*/  @!P0 SYNCS.PHASECHK.TRANS64 P0, [R4+URZ+0x36180], R7 ;  /* 0x03618007040085a7 */ /* 0x000ea400080010ff */
[----:B--2---:R-:W-:Y:S05]  /*4240*/  @!P0 BRA `(.L_x_94) ;  /* 0xfffffffc00f08947 */ /* 0x004fea000383ffff */
[----:B------:R-:W-:Y:S05]  /*4250*/  BRA `(.L_x_95) ;  /* 0xffffffe800f87947 */ /* 0x000fea000383ffff */
        .weak           $__internal_0_$__cuda_sm10x_tcgen05_guardrail_trap_col_being_dealloced_not_returned_by_alloc
        .type           $__internal_0_$__cuda_sm10x_tcgen05_guardrail_trap_col_being_dealloced_not_returned_by_alloc,@function
        .size           $__internal_0_$__cuda_sm10x_tcgen05_guardrail_trap_col_being_dealloced_not_returned_by_alloc,($__internal_1_$__cuda_sm10x_tcgen05_guardrail_trap_phase_invalid_during_alloc - $__internal_0_$__cuda_sm10x_tcgen05_guardrail_trap_col_being_dealloced_not_returned_by_alloc)
$__internal_0_$__cuda_sm10x_tcgen05_guardrail_trap_col_being_dealloced_not_returned_by_alloc:
[----:B------:R-:W-:Y:S05]  /*4260*/  BPT.TRAP 0x1 ;  /* 0x000000040000795c */ /* 0x000fea0000300000 */
[----:B------:R-:W-:-:S04]  /*4270*/  HFMA2 R3, -RZ, RZ, 0, 0 ;  /* 0x00000000ff037431 */ /* 0x000fc800000001ff */
[----:B------:R-:W-:Y:S05]  /*4280*/  RET.REL.NODEC R2 `(_ZN9deep_gemm24sm100_fp8_gemm_1d1d_implILN4cute4UMMA5MajorE0ELS3_0ELj0ELj7168ELj2048ELj32ELj64ELj128ELj1ELj128ELj128ELj128ELj16ELj128ELj128ELj1ELb0ELj112ELNS_8GemmTypeE0ELb0EN7cutlass10bfloat16_tENS_16EpilogueIdentityEEEvPijjj14CUtensorMap_stS9_S9_S9_S9_) ;  /* 0xffffffbc025c7950 */ /* 0x000fea0003c3ffff */
        .weak           $__internal_1_$__cuda_sm10x_tcgen05_guardrail_trap_phase_invalid_during_alloc
        .type           $__internal_1_$__cuda_sm10x_tcgen05_guardrail_trap_phase_invalid_during_alloc,@function
        .size           $__internal_1_$__cuda_sm10x_tcgen05_guardrail_trap_phase_invalid_during_alloc,($__internal_2_$__cuda_sm10x_tcgen05_guardrail_trap_unallocated_columns_being_dealloced - $__internal_1_$__cuda_sm10x_tcgen05_guardrail_trap_phase_invalid_during_alloc)
$__internal_1_$__cuda_sm10x_tcgen05_guardrail_trap_phase_invalid_during_alloc:
[----:B------:R-:W-:Y:S05]  /*4290*/  BPT.TRAP 0x1 ;  /* 0x000000040000795c */ /* 0x000fea0000300000 */
[----:B------:R-:W-:-:S04]  /*42a0*/  MOV R3, 0x0 ;  /* 0x0000000000037802 */ /* 0x000fc80000000f00 */
[----:B------:R-:W-:Y:S05]  /*42b0*/  RET.REL.NODEC R2 `(_ZN9deep_gemm24sm100_fp8_gemm_1d1d_implILN4cute4UMMA5MajorE0ELS3_0ELj0ELj7168ELj2048ELj32ELj64ELj128ELj1ELj128ELj128ELj128ELj16ELj128ELj128ELj1ELb0ELj112ELNS_8GemmTypeE0ELb0EN7cutlass10bfloat16_tENS_16EpilogueIdentityEEEvPijjj14CUtensorMap_stS9_S9_S9_S9_) ;  /* 0xffffffbc02507950 */ /* 0x000fea0003c3ffff */
        .weak           $__internal_2_$__cuda_sm10x_tcgen05_guardrail_trap_unallocated_columns_being_dealloced
        .type           $__internal_2_$__cuda_sm10x_tcgen05_guardrail_trap_unallocated_columns_being_dealloced,@function
        .size           $__internal_2_$__cuda_sm10x_tcgen05_guardrail_trap_unallocated_columns_being_dealloced,($__internal_3_$__cuda_sm20_div_u16 - $__internal_2_$__cuda_sm10x_tcgen05_guardrail_trap_unallocated_columns_being_dealloced)
$__internal_2_$__cuda_sm10x_tcgen05_guardrail_trap_unallocated_columns_being_dealloced:
[----:B------:R-:W-:Y:S05]  /*42c0*/  BPT.TRAP 0x1 ;  /* 0x000000040000795c */ /* 0x000fea0000300000 */
[----:B------:R-:W-:-:S04]  /*42d0*/  HFMA2 R3, -RZ, RZ, 0, 0 ;  /* 0x00000000ff037431 */ /* 0x000fc800000001ff */
[----:B------:R-:W-:Y:S05]  /*42e0*/  RET.REL.NODEC R2 `(_ZN9deep_gemm24sm100_fp8_gemm_1d1d_implILN4cute4UMMA5MajorE0ELS3_0ELj0ELj7168ELj2048ELj32ELj64ELj128ELj1ELj128ELj128ELj128ELj16ELj128ELj128ELj1ELb0ELj112ELNS_8GemmTypeE0ELb0EN7cutlass10bfloat16_tENS_16EpilogueIdentityEEEvPijjj14CUtensorMap_stS9_S9_S9_S9_) ;  /* 0xffffffbc02447950 */ /* 0x000fea0003c3ffff */
        .weak           $__internal_3_$__cuda_sm20_div_u16
        .type           $__internal_3_$__cuda_sm20_div_u16,@function
        .size           $__internal_3_$__cuda_sm20_div_u16,(.L_x_100 - $__internal_3_$__cuda_sm20_div_u16)
$__internal_3_$__cuda_sm20_div_u16:
[----:B------:R-:W1:Y:S01]  /*42f0*/  I2F.U16 R9, R4 ;  /* 0x0000000400097306 */ /* 0x000e620000101000 */
[----:B------:R-:W-:-:S07]  /*4300*/  IMAD.MOV.U32 R5, RZ, RZ, 0x4b800000 ;  /* 0x4b800000ff057424 */ /* 0x000fce00078e00ff */
[----:B------:R-:W-:Y:S01]  /*4310*/  I2F.U16.RZ R7, R7 ;  /* 0x0000000700077306 */ /* 0x000fe2000010d000 */
[C---:B-1----:R-:W-:Y:S02]  /*4320*/  FSETP.GEU.AND P0, PT, |R9|.reuse, 1.175494350822287508e-38, PT ;  /* 0x008000000900780b */ /* 0x042fe40003f0e200 */
[----:B------:R-:W-:Y:S02]  /*4330*/  FSETP.GT.AND P1, PT, |R9|, 8.50705917302346158658e+37, PT ;  /* 0x7e8000000900780b */ /* 0x000fe40003f24200 */
[----:B------:R-:W-:Y:S02]  /*4340*/  FSEL R5, R5, 1, !P0 ;  /* 0x3f80000005057808 */ /* 0x000fe40004000000 */
[----:B------:R-:W-:Y:S02]  /*4350*/  ISETP.NE.U32.AND P0, PT, R4, RZ, PT ;  /* 0x000000ff0400720c */ /* 0x000fe40003f05070 */
[----:B------:R-:W-:-:S05]  /*4360*/  FSEL R10, R5, 0.25, !P1 ;  /* 0x3e800000050a7808 */ /* 0x000fca0004800000 */
[----:B------:R-:W-:-:S06]  /*4370*/  FMUL R5, R9, R10 ;  /* 0x0000000a09057220 */ /* 0x000fcc0000400000 */
[----:B------:R-:W1:Y:S02]  /*4380*/  MUFU.RCP R5, R5 ;  /* 0x0000000500057308 */ /* 0x000e640000001000 */
[----:B-1----:R-:W-:-:S04]  /*4390*/  FMUL R10, R10, R5 ;  /* 0x000000050a0a7220 */ /* 0x002fc80000400000 */
[----:B------:R-:W-:-:S04]  /*43a0*/  VIADD R10, R10, 0x2 ;  /* 0x000000020a0a7836 */ /* 0x000fc80000000000 */
[----:B------:R-:W-:Y:S01]  /*43b0*/  FMUL.RZ R9, R7, R10 ;  /* 0x0000000a07097220 */ /* 0x000fe2000040c000 */
[----:B------:R-:W-:-:S05]  /*43c0*/  IMAD.MOV.U32 R7, RZ, RZ, 0x0 ;  /* 0x00000000ff077424 */ /* 0x000fca00078e00ff */
[----:B------:R-:W1:Y:S02]  /*43d0*/  F2I.U32.TRUNC.NTZ R9, R9 ;  /* 0x0000000900097305 */ /* 0x000e64000020f000 */
[----:B-1----:R-:W-:Y:S02]  /*43e0*/  LOP3.LUT R10, R9, 0xffff, RZ, 0xc0, !PT ;  /* 0x0000ffff090a7812 */ /* 0x002fe400078ec0ff */
[----:B------:R-:W-:Y:S01]  /*43f0*/  @!P0 MOV R10, 0xffffffff ;  /* 0xffffffff000a8802 */ /* 0x000fe20000000f00 */
[----:B------:R-:W-:Y:S06]  /*4400*/  RET.REL.NODEC R6 `(_ZN9deep_gemm24sm100_fp8_gemm_1d1d_implILN4cute4UMMA5MajorE0ELS3_0ELj0ELj7168ELj2048ELj32ELj64ELj128ELj1ELj128ELj128ELj128ELj16ELj128ELj128ELj1ELb0ELj112ELNS_8GemmTypeE0ELb0EN7cutlass10bfloat16_tENS_16EpilogueIdentityEEEvPijjj14CUtensorMap_stS9_S9_S9_S9_) ;  /* 0xffffffb806fc7950 */ /* 0x000fec0003c3ffff */
.L_x_96:
[----:B------:R-:W-:-:S00]  /*4410*/  BRA `(.L_x_96) ;  /* 0xfffffffc00fc7947 */ /* 0x000fc0000383ffff */
[----:B------:R-:W-:-:S00]  /*4420*/  NOP ;  /* 0x0000000000007918 */ /* 0x000fc00000000000 */
        /* <DEDUP_REMOVED lines=13> */
.L_x_100:


//--------------------- .nv.shared._ZN9deep_gemm24sm100_fp8_gemm_1d1d_implILN4cute4UMMA5MajorE0ELS3_0ELj0ELj7168ELj2048ELj32ELj64ELj128ELj1ELj128ELj128ELj128ELj16ELj128ELj128ELj1ELb0ELj112ELNS_8GemmTypeE0ELb0EN7cutlass10bfloat16_tENS_16EpilogueIdentityEEEvPijjj14CUtensorMap_stS9_S9_S9_S9_ --------------------------
	.section	.nv.shared._ZN9deep_gemm24sm100_fp8_gemm_1d1d_implILN4cute4UMMA5MajorE0ELS3_0ELj0ELj7168ELj2048ELj32ELj64ELj128ELj1ELj128ELj128ELj128ELj16ELj128ELj128ELj1ELb0ELj112ELNS_8GemmTypeE0ELb0EN7cutlass10bfloat16_tENS_16EpilogueIdentityEEEvPijjj14CUtensorMap_stS9_S9_S9_S9_,"aw",@nobits
	.sectionflags	@""
	.align	1024
	.zero		1024


//--------------------- .nv.shared.reserved.0     --------------------------
	.section	.nv.shared.reserved.0,"aw",@nobits
	.align	8
	.weak		__nv_reservedSMEM_offset_0_alias
	.size		__nv_reservedSMEM_offset_0_alias, 0, 64
	.other		__nv_reservedSMEM_offset_0_alias,@"STO_CUDA_RESERVED_SHARED STV_DEFAULT"
__nv_reservedSMEM_offset_0_alias:
	.zero		0
.nv.shared.reserved.0:
	.zero		64
	.weak		__nv_reservedSMEM_allocation_phase
	.type		__nv_reservedSMEM_allocation_phase,@object
	.size		__nv_reservedSMEM_allocation_phase,(.L_0 - __nv_reservedSMEM_allocation_phase)
__nv_reservedSMEM_allocation_phase:
	.zero		1
.L_0:
	.zero		7
	.weak		__nv_reservedSMEM_devtool_atexit_pc
	.type		__nv_reservedSMEM_devtool_atexit_pc,@object
	.size		__nv_reservedSMEM_devtool_atexit_pc,(__nv_reservedSMEM_allocation_mask - __nv_reservedSMEM_devtool_atexit_pc)
__nv_reservedSMEM_devtool_atexit_pc:
	.zero		8
	.weak		__nv_reservedSMEM_allocation_mask
	.type		__nv_reservedSMEM_allocation_mask,@object
	.size		__nv_reservedSMEM_allocation_mask,(.L_2 - __nv_reservedSMEM_allocation_mask)
__nv_reservedSMEM_allocation_mask:
	.zero		4
.L_2:


//--------------------- .nv.global                --------------------------
	.section	.nv.global,"aw",@nobits
.nv.global:
	.type		_ZN47_INTERNAL_a88d80d1_9_kernel_cu_28b52845_28910954cute1_E,@object
	.size		_ZN47_INTERNAL_a88d80d1_9_kernel_cu_28b52845_28910954cute1_E,(_ZN47_INTERNAL_a88d80d1_9_kernel_cu_28b52845_28910954cuda3std3__45__cpo6cbeginE - _ZN47_INTERNAL_a88d80d1_9_kernel_cu_28b52845_28910954cute1_E)
_ZN47_INTERNAL_a88d80d1_9_kernel_cu_28b52845_28910954cute1_E:
	.zero		1
	.type		_ZN47_INTERNAL_a88d80d1_9_kernel_cu_28b52845_28910954cuda3std3__45__cpo6cbeginE,@object
	.size		_ZN47_INTERNAL_a88d80d1_9_kernel_cu_28b52845_28910954cuda3std3__45__cpo6cbeginE,(_ZN47_INTERNAL_a88d80d1_9_kernel_cu_28b52845_28910954cuda3std3__48in_placeE - _ZN47_INTERNAL_a88d80d1_9_kernel_cu_28b52845_28910954cuda3std3__45__cpo6cbeginE)
_ZN47_INTERNAL_a88d80d1_9_kernel_cu_28b52845_28910954cuda3std3__45__cpo6cbeginE:
	.zero		1
	.type		_ZN47_INTERNAL_a88d80d1_9_kernel_cu_28b52845_28910954cuda3std3__48in_placeE,@object
	.size		_ZN47_INTERNAL_a88d80d1_9_kernel_cu_28b52845_28910954cuda3std3__48in_placeE,(_ZN47_INTERNAL_a88d80d1_9_kernel_cu_28b52845_28910954cuda3std6ranges3__45__cpo9iter_moveE - _ZN47_INTERNAL_a88d80d1_9_kernel_cu_28b52845_28910954cuda3std3__48in_placeE)
_ZN47_INTERNAL_a88d80d1_9_kernel_cu_28b52845_28910954cuda3std3__48in_placeE:
	.zero		1
	.type		_ZN47_INTERNAL_a88d80d1_9_kernel_cu_28b52845_28910954cuda3std6ranges3__45__cpo9iter_moveE,@object
	.size		_ZN47_INTERNAL_a88d80d1_9_kernel_cu_28b52845_28910954cuda3std6ranges3__45__cpo9iter_moveE,(_ZN47_INTERNAL_a88d80d1_9_kernel_cu_28b52845_28910954cuda3std3__45__cpo5beginE - _ZN47_INTERNAL_a88d80d1_9_kernel_cu_28b52845_28910954cuda3std6ranges3__45__cpo9iter_moveE)
_ZN47_INTERNAL_a88d80d1_9_kernel_cu_28b52845_28910954cuda3std6ranges3__45__cpo9iter_moveE:
	.zero		1
	.type		_ZN47_INTERNAL_a88d80d1_9_kernel_cu_28b52845_28910954cuda3std3__45__cpo5beginE,@object
	.size		_ZN47_INTERNAL_a88d80d1_9_kernel_cu_28b52845_28910954cuda3std3__45__cpo5beginE,(_ZN47_INTERNAL_a88d80d1_9_kernel_cu_28b52845_28910954cuda3std3__449_GLOBAL__N__a88d80d1_9_kernel_cu_28b52845_28910956ignoreE - _ZN47_INTERNAL_a88d80d1_9_kernel_cu_28b52845_28910954cuda3std3__45__cpo5beginE)
_ZN47_INTERNAL_a88d80d1_9_kernel_cu_28b52845_28910954cuda3std3__45__cpo5beginE:
	.zero		1
	.type		_ZN47_INTERNAL_a88d80d1_9_kernel_cu_28b52845_28910954cuda3std3__449_GLOBAL__N__a88d80d1_9_kernel_cu_28b52845_28910956ignoreE,@object
	.size		_ZN47_INTERNAL_a88d80d1_9_kernel_cu_28b52845_28910954cuda3std3__449_GLOBAL__N__a88d80d1_9_kernel_cu_28b52845_28910956ignoreE,(_ZN47_INTERNAL_a88d80d1_9_kernel_cu_28b52845_28910954cute7productE - _ZN47_INTERNAL_a88d80d1_9_kernel_cu_28b52845_28910954cuda3std3__449_GLOBAL__N__a88d80d1_9_kernel_cu_28b52845_28910956ignoreE)
_ZN47_INTERNAL_a88d80d1_9_kernel_cu_28b52845_28910954cuda3std3__449_GLOBAL__N__a88d80d1_9_kernel_cu_28b52845_28910956ignoreE:
	.zero		1
	.type		_ZN47_INTERNAL_a88d80d1_9_kernel_cu_28b52845_28910954cute7productE,@object
	.size		_ZN47_INTERNAL_a88d80d1_9_kernel_cu_28b52845_28910954cute7productE,(_ZN47_INTERNAL_a88d80d1_9_kernel_cu_28b52845_28910954cuda3std3__45__cpo3endE - _ZN47_INTERNAL_a88d80d1_9_kernel_cu_28b52845_28910954cute7productE)
_ZN47_INTERNAL_a88d80d1_9_kernel_cu_28b52845_28910954cute7productE:
	.zero		1
	.type		_ZN47_INTERNAL_a88d80d1_9_kernel_cu_28b52845_28910954cuda3std3__45__cpo3endE,@object
	.size		_ZN47_INTERNAL_a88d80d1_9_kernel_cu_28b52845_28910954cuda3std3__45__cpo3endE,(_ZN47_INTERNAL_a88d80d1_9_kernel_cu_28b52845_28910954cuda3std3__419piecewise_constructE - _ZN47_INTERNAL_a88d80d1_9_kernel_cu_28b52845_28910954cuda3std3__45__cpo3endE)
_ZN47_INTERNAL_a88d80d1_9_kernel_cu_28b52845_28910954cuda3std3__45__cpo3endE:
	.zero		1
	.type		_ZN47_INTERNAL_a88d80d1_9_kernel_cu_28b52845_28910954cuda3std3__419piecewise_constructE,@object
	.size		_ZN47_INTERNAL_a88d80d1_9_kernel_cu_28b52845_28910954cuda3std3__419piecewise_constructE,(_ZN47_INTERNAL_a88d80d1_9_kernel_cu_28b52845_28910954cuda3std3__45__cpo4cendE - _ZN47_INTERNAL_a88d80d1_9_kernel_cu_28b52845_28910954cuda3std3__419piecewise_constructE)
_ZN47_INTERNAL_a88d80d1_9_kernel_cu_28b52845_28910954cuda3std3__419piecewise_constructE:
	.zero		1
	.type		_ZN47_INTERNAL_a88d80d1_9_kernel_cu_28b52845_28910954cuda3std3__45__cpo4cendE,@object
	.size		_ZN47_INTERNAL_a88d80d1_9_kernel_cu_28b52845_28910954cuda3std3__45__cpo4cendE,(_ZN47_INTERNAL_a88d80d1_9_kernel_cu_28b52845_28910954cuda3std6ranges3__45__cpo4swapE - _ZN47_INTERNAL_a88d80d1_9_kernel_cu_28b52845_28910954cuda3std3__45__cpo4cendE)
_ZN47_INTERNAL_a88d80d1_9_kernel_cu_28b52845_28910954cuda3std3__45__cpo4cendE:
	.zero		1
	.type		_ZN47_INTERNAL_a88d80d1_9_kernel_cu_28b52845_28910954cuda3std6ranges3__45__cpo4swapE,@object
	.size		_ZN47_INTERNAL_a88d80d1_9_kernel_cu_28b52845_28910954cuda3std6ranges3__45__cpo4swapE,(.L_10 - _ZN47_INTERNAL_a88d80d1_9_kernel_cu_28b52845_28910954cuda3std6ranges3__45__cpo4swapE)
_ZN47_INTERNAL_a88d80d1_9_kernel_cu_28b52845_28910954cuda3std6ranges3__45__cpo4swapE:
	.zero		1
.L_10:


//--------------------- .nv.constant0._ZN9deep_gemm24sm100_fp8_gemm_1d1d_implILN4cute4UMMA5MajorE0ELS3_0ELj0ELj7168ELj2048ELj32ELj64ELj128ELj1ELj128ELj128ELj128ELj16ELj128ELj128ELj1ELb0ELj112ELNS_8GemmTypeE0ELb0EN7cutlass10bfloat16_tENS_16EpilogueIdentityEEEvPijjj14CUtensorMap_stS9_S9_S9_S9_ --------------------------
	.section	.nv.constant0._ZN9deep_gemm24sm100_fp8_gemm_1d1d_implILN4cute4UMMA5MajorE0ELS3_0ELj0ELj7168ELj2048ELj32ELj64ELj128ELj1ELj128ELj128ELj128ELj16ELj128ELj128ELj1ELb0ELj112ELNS_8GemmTypeE0ELb0EN7cutlass10bfloat16_tENS_16EpilogueIdentityEEEvPijjj14CUtensorMap_stS9_S9_S9_S9_,"a",@progbits
	.sectionflags	@""
	.align	4
.nv.constant0._ZN9deep_gemm24sm100_fp8_gemm_1d1d_implILN4cute4UMMA5MajorE0ELS3_0ELj0ELj7168ELj2048ELj32ELj64ELj128ELj1ELj128ELj128ELj128ELj16ELj128ELj128ELj1ELb0ELj112ELNS_8GemmTypeE0ELb0EN7cutlass10bfloat16_tENS_16EpilogueIdentityEEEvPijjj14CUtensorMap_stS9_S9_S9_S9_:
	.zero		1600


//--------------------- SYMBOLS --------------------------

	.type		.nv.reservedSmem.offset0,@object
	.size		.nv.reservedSmem.offset0,0x4
	.type		.nv.reservedSmem.cap,@object
	.size		.nv.reservedSmem.cap,0x4
